//
// Generated by NVIDIA NVVM Compiler
//
// Compiler Build ID: CL-36424714
// Cuda compilation tools, release 13.0, V13.0.88
// Based on NVVM 20.0.0
//

.version 9.0
.target sm_100
.address_size 64

	// .globl	_Z16_attentionKernelILi1024ELi1EEvPKfS1_S1_iiPf
// _ZZ16_attentionKernelILi1024ELi1EEvPKfS1_S1_iiPfE6inputS has been demoted
// _ZZ16_attentionKernelILi1024ELi1EEvPKfS1_S1_iiPfE9block_sum has been demoted
// _ZZ16_attentionKernelILi1024ELi1EEvPKfS1_S1_iiPfE9block_max has been demoted
// _ZZ16_attentionKernelILi512ELi2EEvPKfS1_S1_iiPfE6inputS has been demoted
// _ZZ16_attentionKernelILi512ELi2EEvPKfS1_S1_iiPfE9block_sum has been demoted
// _ZZ16_attentionKernelILi512ELi2EEvPKfS1_S1_iiPfE9block_max has been demoted
// _ZZ16_attentionKernelILi256ELi4EEvPKfS1_S1_iiPfE6inputS has been demoted
// _ZZ16_attentionKernelILi256ELi4EEvPKfS1_S1_iiPfE9block_sum has been demoted
// _ZZ16_attentionKernelILi256ELi4EEvPKfS1_S1_iiPfE9block_max has been demoted
// _ZZ16_attentionKernelILi128ELi8EEvPKfS1_S1_iiPfE6inputS has been demoted
// _ZZ16_attentionKernelILi128ELi8EEvPKfS1_S1_iiPfE9block_sum has been demoted
// _ZZ16_attentionKernelILi128ELi8EEvPKfS1_S1_iiPfE9block_max has been demoted
// _ZZ16_attentionKernelILi64ELi16EEvPKfS1_S1_iiPfE6inputS has been demoted
// _ZZ16_attentionKernelILi64ELi16EEvPKfS1_S1_iiPfE9block_sum has been demoted
// _ZZ16_attentionKernelILi64ELi16EEvPKfS1_S1_iiPfE9block_max has been demoted
// _ZZ16_attentionKernelILi32ELi32EEvPKfS1_S1_iiPfE6inputS has been demoted
// _ZZ16_attentionKernelILi32ELi32EEvPKfS1_S1_iiPfE9block_sum has been demoted
// _ZZ16_attentionKernelILi32ELi32EEvPKfS1_S1_iiPfE9block_max has been demoted
// _ZZ16_attentionKernelILi16ELi64EEvPKfS1_S1_iiPfE6inputS has been demoted
// _ZZ16_attentionKernelILi16ELi64EEvPKfS1_S1_iiPfE9block_sum has been demoted
// _ZZ16_attentionKernelILi16ELi64EEvPKfS1_S1_iiPfE9block_max has been demoted
.global .align 1 .b8 _ZN34_INTERNAL_dea9a656_4_k_cu_93dd87b44cuda3std3__45__cpo5beginE[1];
.global .align 1 .b8 _ZN34_INTERNAL_dea9a656_4_k_cu_93dd87b44cuda3std3__45__cpo3endE[1];
.global .align 1 .b8 _ZN34_INTERNAL_dea9a656_4_k_cu_93dd87b44cuda3std3__45__cpo6cbeginE[1];
.global .align 1 .b8 _ZN34_INTERNAL_dea9a656_4_k_cu_93dd87b44cuda3std3__45__cpo4cendE[1];
.global .align 1 .b8 _ZN34_INTERNAL_dea9a656_4_k_cu_93dd87b44cuda3std3__45__cpo6rbeginE[1];
.global .align 1 .b8 _ZN34_INTERNAL_dea9a656_4_k_cu_93dd87b44cuda3std3__45__cpo4rendE[1];
.global .align 1 .b8 _ZN34_INTERNAL_dea9a656_4_k_cu_93dd87b44cuda3std3__45__cpo7crbeginE[1];
.global .align 1 .b8 _ZN34_INTERNAL_dea9a656_4_k_cu_93dd87b44cuda3std3__45__cpo5crendE[1];
.global .align 1 .b8 _ZN34_INTERNAL_dea9a656_4_k_cu_93dd87b44cuda3std3__436_GLOBAL__N__dea9a656_4_k_cu_93dd87b46ignoreE[1];
.global .align 1 .b8 _ZN34_INTERNAL_dea9a656_4_k_cu_93dd87b44cuda3std3__419piecewise_constructE[1];
.global .align 1 .b8 _ZN34_INTERNAL_dea9a656_4_k_cu_93dd87b44cuda3std3__48in_placeE[1];
.global .align 1 .b8 _ZN34_INTERNAL_dea9a656_4_k_cu_93dd87b44cuda3std3__420unreachable_sentinelE[1];
.global .align 1 .b8 _ZN34_INTERNAL_dea9a656_4_k_cu_93dd87b44cuda3std6ranges3__45__cpo4swapE[1];
.global .align 1 .b8 _ZN34_INTERNAL_dea9a656_4_k_cu_93dd87b44cuda3std6ranges3__45__cpo9iter_moveE[1];
.global .align 1 .b8 _ZN34_INTERNAL_dea9a656_4_k_cu_93dd87b44cuda3std6ranges3__45__cpo5beginE[1];
.global .align 1 .b8 _ZN34_INTERNAL_dea9a656_4_k_cu_93dd87b44cuda3std6ranges3__45__cpo3endE[1];
.global .align 1 .b8 _ZN34_INTERNAL_dea9a656_4_k_cu_93dd87b44cuda3std6ranges3__45__cpo6cbeginE[1];
.global .align 1 .b8 _ZN34_INTERNAL_dea9a656_4_k_cu_93dd87b44cuda3std6ranges3__45__cpo4cendE[1];
.global .align 1 .b8 _ZN34_INTERNAL_dea9a656_4_k_cu_93dd87b44cuda3std6ranges3__45__cpo7advanceE[1];
.global .align 1 .b8 _ZN34_INTERNAL_dea9a656_4_k_cu_93dd87b44cuda3std6ranges3__45__cpo9iter_swapE[1];
.global .align 1 .b8 _ZN34_INTERNAL_dea9a656_4_k_cu_93dd87b44cuda3std6ranges3__45__cpo4nextE[1];
.global .align 1 .b8 _ZN34_INTERNAL_dea9a656_4_k_cu_93dd87b44cuda3std6ranges3__45__cpo4prevE[1];
.global .align 1 .b8 _ZN34_INTERNAL_dea9a656_4_k_cu_93dd87b44cuda3std6ranges3__45__cpo4dataE[1];
.global .align 1 .b8 _ZN34_INTERNAL_dea9a656_4_k_cu_93dd87b44cuda3std6ranges3__45__cpo5cdataE[1];
.global .align 1 .b8 _ZN34_INTERNAL_dea9a656_4_k_cu_93dd87b44cuda3std6ranges3__45__cpo4sizeE[1];
.global .align 1 .b8 _ZN34_INTERNAL_dea9a656_4_k_cu_93dd87b44cuda3std6ranges3__45__cpo5ssizeE[1];
.global .align 1 .b8 _ZN34_INTERNAL_dea9a656_4_k_cu_93dd87b44cuda3std6ranges3__45__cpo8distanceE[1];
.global .align 1 .b8 _ZN34_INTERNAL_dea9a656_4_k_cu_93dd87b46thrust24THRUST_300001_SM_1000_NS6system6detail10sequential3seqE[1];

.visible .entry _Z16_attentionKernelILi1024ELi1EEvPKfS1_S1_iiPf(
	.param .u64 .ptr .align 1 _Z16_attentionKernelILi1024ELi1EEvPKfS1_S1_iiPf_param_0,
	.param .u64 .ptr .align 1 _Z16_attentionKernelILi1024ELi1EEvPKfS1_S1_iiPf_param_1,
	.param .u64 .ptr .align 1 _Z16_attentionKernelILi1024ELi1EEvPKfS1_S1_iiPf_param_2,
	.param .u32 _Z16_attentionKernelILi1024ELi1EEvPKfS1_S1_iiPf_param_3,
	.param .u32 _Z16_attentionKernelILi1024ELi1EEvPKfS1_S1_iiPf_param_4,
	.param .u64 .ptr .align 1 _Z16_attentionKernelILi1024ELi1EEvPKfS1_S1_iiPf_param_5
)
{
	.reg .pred 	%p<22>;
	.reg .b32 	%r<63>;
	.reg .b32 	%f<159>;
	.reg .b64 	%rd<46>;
	// demoted variable
	.shared .align 4 .b8 _ZZ16_attentionKernelILi1024ELi1EEvPKfS1_S1_iiPfE6inputS[4096];
	// demoted variable
	.shared .align 4 .b8 _ZZ16_attentionKernelILi1024ELi1EEvPKfS1_S1_iiPfE9block_sum[4096];
	// demoted variable
	.shared .align 4 .b8 _ZZ16_attentionKernelILi1024ELi1EEvPKfS1_S1_iiPfE9block_max[4096];
	ld.param.u64 	%rd12, [_Z16_attentionKernelILi1024ELi1EEvPKfS1_S1_iiPf_param_0];
	ld.param.u64 	%rd13, [_Z16_attentionKernelILi1024ELi1EEvPKfS1_S1_iiPf_param_1];
	ld.param.u64 	%rd10, [_Z16_attentionKernelILi1024ELi1EEvPKfS1_S1_iiPf_param_2];
	ld.param.u32 	%r26, [_Z16_attentionKernelILi1024ELi1EEvPKfS1_S1_iiPf_param_3];
	ld.param.u32 	%r27, [_Z16_attentionKernelILi1024ELi1EEvPKfS1_S1_iiPf_param_4];
	ld.param.u64 	%rd11, [_Z16_attentionKernelILi1024ELi1EEvPKfS1_S1_iiPf_param_5];
	cvta.to.global.u64 	%rd1, %rd13;
	cvta.to.global.u64 	%rd2, %rd12;
	mov.u32 	%r1, %ctaid.y;
	mov.u32 	%r2, %tid.x;
	mov.u32 	%r28, %ctaid.x;
	mov.u32 	%r29, %ntid.x;
	mad.lo.s32 	%r3, %r28, %r29, %r2;
	setp.lt.s32 	%p2, %r26, 1;
	mov.f32 	%f157, 0f00000000;
	mov.f32 	%f156, %f157;
	@%p2 bra 	$L__BB0_21;
	mov.u32 	%r4, %tid.y;
	mul.lo.s32 	%r31, %r27, %r1;
	shl.b32 	%r32, %r2, 2;
	mov.u32 	%r33, _ZZ16_attentionKernelILi1024ELi1EEvPKfS1_S1_iiPfE9block_max;
	add.s32 	%r5, %r33, %r32;
	mov.u32 	%r34, _ZZ16_attentionKernelILi1024ELi1EEvPKfS1_S1_iiPfE9block_sum;
	add.s32 	%r6, %r34, %r32;
	mov.u32 	%r35, _ZZ16_attentionKernelILi1024ELi1EEvPKfS1_S1_iiPfE6inputS;
	add.s32 	%r7, %r35, %r32;
	and.b32  	%r8, %r27, 15;
	and.b32  	%r9, %r27, 7;
	and.b32  	%r10, %r27, 2147483632;
	and.b32  	%r11, %r27, 3;
	neg.s32 	%r12, %r10;
	cvt.u64.u32 	%rd3, %r31;
	cvta.to.global.u64 	%rd4, %rd10;
	mov.f32 	%f146, 0fFF7FFFFF;
	mov.f32 	%f156, 0f00000000;
	mov.b32 	%r57, 0;
	mov.f32 	%f157, %f156;
$L__BB0_2:
	setp.lt.s32 	%p3, %r27, 1;
	add.s32 	%r14, %r57, %r4;
	mov.f32 	%f154, 0f00000000;
	@%p3 bra 	$L__BB0_16;
	setp.lt.u32 	%p4, %r27, 16;
	mul.lo.s32 	%r15, %r14, %r27;
	mov.f32 	%f154, 0f00000000;
	mov.b32 	%r61, 0;
	@%p4 bra 	$L__BB0_6;
	shl.b64 	%rd14, %rd3, 2;
	add.s64 	%rd15, %rd14, %rd2;
	add.s64 	%rd45, %rd15, 32;
	mov.f32 	%f154, 0f00000000;
	mov.u32 	%r58, %r15;
	mov.u32 	%r59, %r12;
$L__BB0_5:
	.pragma "nounroll";
	mul.wide.s32 	%rd16, %r58, 4;
	add.s64 	%rd17, %rd1, %rd16;
	ld.global.nc.f32 	%f33, [%rd45+-32];
	ld.global.nc.f32 	%f34, [%rd17];
	fma.rn.f32 	%f35, %f33, %f34, %f154;
	ld.global.nc.f32 	%f36, [%rd45+-28];
	ld.global.nc.f32 	%f37, [%rd17+4];
	fma.rn.f32 	%f38, %f36, %f37, %f35;
	ld.global.nc.f32 	%f39, [%rd45+-24];
	ld.global.nc.f32 	%f40, [%rd17+8];
	fma.rn.f32 	%f41, %f39, %f40, %f38;
	ld.global.nc.f32 	%f42, [%rd45+-20];
	ld.global.nc.f32 	%f43, [%rd17+12];
	fma.rn.f32 	%f44, %f42, %f43, %f41;
	ld.global.nc.f32 	%f45, [%rd45+-16];
	ld.global.nc.f32 	%f46, [%rd17+16];
	fma.rn.f32 	%f47, %f45, %f46, %f44;
	ld.global.nc.f32 	%f48, [%rd45+-12];
	ld.global.nc.f32 	%f49, [%rd17+20];
	fma.rn.f32 	%f50, %f48, %f49, %f47;
	ld.global.nc.f32 	%f51, [%rd45+-8];
	ld.global.nc.f32 	%f52, [%rd17+24];
	fma.rn.f32 	%f53, %f51, %f52, %f50;
	ld.global.nc.f32 	%f54, [%rd45+-4];
	ld.global.nc.f32 	%f55, [%rd17+28];
	fma.rn.f32 	%f56, %f54, %f55, %f53;
	ld.global.nc.f32 	%f57, [%rd45];
	ld.global.nc.f32 	%f58, [%rd17+32];
	fma.rn.f32 	%f59, %f57, %f58, %f56;
	ld.global.nc.f32 	%f60, [%rd45+4];
	ld.global.nc.f32 	%f61, [%rd17+36];
	fma.rn.f32 	%f62, %f60, %f61, %f59;
	ld.global.nc.f32 	%f63, [%rd45+8];
	ld.global.nc.f32 	%f64, [%rd17+40];
	fma.rn.f32 	%f65, %f63, %f64, %f62;
	ld.global.nc.f32 	%f66, [%rd45+12];
	ld.global.nc.f32 	%f67, [%rd17+44];
	fma.rn.f32 	%f68, %f66, %f67, %f65;
	ld.global.nc.f32 	%f69, [%rd45+16];
	ld.global.nc.f32 	%f70, [%rd17+48];
	fma.rn.f32 	%f71, %f69, %f70, %f68;
	ld.global.nc.f32 	%f72, [%rd45+20];
	ld.global.nc.f32 	%f73, [%rd17+52];
	fma.rn.f32 	%f74, %f72, %f73, %f71;
	ld.global.nc.f32 	%f75, [%rd45+24];
	ld.global.nc.f32 	%f76, [%rd17+56];
	fma.rn.f32 	%f77, %f75, %f76, %f74;
	ld.global.nc.f32 	%f78, [%rd45+28];
	ld.global.nc.f32 	%f79, [%rd17+60];
	fma.rn.f32 	%f154, %f78, %f79, %f77;
	add.s32 	%r59, %r59, 16;
	add.s64 	%rd45, %rd45, 64;
	add.s32 	%r58, %r58, 16;
	setp.ne.s32 	%p5, %r59, 0;
	mov.u32 	%r61, %r10;
	@%p5 bra 	$L__BB0_5;
$L__BB0_6:
	setp.eq.s32 	%p6, %r8, 0;
	@%p6 bra 	$L__BB0_16;
	add.s32 	%r37, %r8, -1;
	setp.lt.u32 	%p7, %r37, 7;
	@%p7 bra 	$L__BB0_9;
	cvt.u32.u64 	%r38, %rd3;
	add.s32 	%r39, %r61, %r38;
	mul.wide.u32 	%rd18, %r39, 4;
	add.s64 	%rd19, %rd2, %rd18;
	ld.global.nc.f32 	%f81, [%rd19];
	add.s32 	%r40, %r61, %r15;
	mul.wide.s32 	%rd20, %r40, 4;
	add.s64 	%rd21, %rd1, %rd20;
	ld.global.nc.f32 	%f82, [%rd21];
	fma.rn.f32 	%f83, %f81, %f82, %f154;
	cvt.u64.u32 	%rd22, %r61;
	add.s64 	%rd23, %rd22, %rd3;
	shl.b64 	%rd24, %rd23, 2;
	add.s64 	%rd25, %rd2, %rd24;
	ld.global.nc.f32 	%f84, [%rd25+4];
	ld.global.nc.f32 	%f85, [%rd21+4];
	fma.rn.f32 	%f86, %f84, %f85, %f83;
	ld.global.nc.f32 	%f87, [%rd25+8];
	ld.global.nc.f32 	%f88, [%rd21+8];
	fma.rn.f32 	%f89, %f87, %f88, %f86;
	ld.global.nc.f32 	%f90, [%rd25+12];
	ld.global.nc.f32 	%f91, [%rd21+12];
	fma.rn.f32 	%f92, %f90, %f91, %f89;
	ld.global.nc.f32 	%f93, [%rd25+16];
	ld.global.nc.f32 	%f94, [%rd21+16];
	fma.rn.f32 	%f95, %f93, %f94, %f92;
	ld.global.nc.f32 	%f96, [%rd25+20];
	ld.global.nc.f32 	%f97, [%rd21+20];
	fma.rn.f32 	%f98, %f96, %f97, %f95;
	ld.global.nc.f32 	%f99, [%rd25+24];
	ld.global.nc.f32 	%f100, [%rd21+24];
	fma.rn.f32 	%f101, %f99, %f100, %f98;
	ld.global.nc.f32 	%f102, [%rd25+28];
	ld.global.nc.f32 	%f103, [%rd21+28];
	fma.rn.f32 	%f154, %f102, %f103, %f101;
	add.s32 	%r61, %r61, 8;
$L__BB0_9:
	setp.eq.s32 	%p8, %r9, 0;
	@%p8 bra 	$L__BB0_16;
	add.s32 	%r41, %r9, -1;
	setp.lt.u32 	%p9, %r41, 3;
	@%p9 bra 	$L__BB0_12;
	cvt.u32.u64 	%r42, %rd3;
	add.s32 	%r43, %r61, %r42;
	mul.wide.u32 	%rd26, %r43, 4;
	add.s64 	%rd27, %rd2, %rd26;
	ld.global.nc.f32 	%f105, [%rd27];
	add.s32 	%r44, %r61, %r15;
	mul.wide.s32 	%rd28, %r44, 4;
	add.s64 	%rd29, %rd1, %rd28;
	ld.global.nc.f32 	%f106, [%rd29];
	fma.rn.f32 	%f107, %f105, %f106, %f154;
	cvt.u64.u32 	%rd30, %r61;
	add.s64 	%rd31, %rd30, %rd3;
	shl.b64 	%rd32, %rd31, 2;
	add.s64 	%rd33, %rd2, %rd32;
	ld.global.nc.f32 	%f108, [%rd33+4];
	ld.global.nc.f32 	%f109, [%rd29+4];
	fma.rn.f32 	%f110, %f108, %f109, %f107;
	ld.global.nc.f32 	%f111, [%rd33+8];
	ld.global.nc.f32 	%f112, [%rd29+8];
	fma.rn.f32 	%f113, %f111, %f112, %f110;
	ld.global.nc.f32 	%f114, [%rd33+12];
	ld.global.nc.f32 	%f115, [%rd29+12];
	fma.rn.f32 	%f154, %f114, %f115, %f113;
	add.s32 	%r61, %r61, 4;
$L__BB0_12:
	setp.eq.s32 	%p10, %r11, 0;
	@%p10 bra 	$L__BB0_16;
	cvt.u32.u64 	%r45, %rd3;
	setp.eq.s32 	%p11, %r11, 1;
	add.s32 	%r46, %r61, %r45;
	mul.wide.u32 	%rd34, %r46, 4;
	add.s64 	%rd35, %rd2, %rd34;
	ld.global.nc.f32 	%f116, [%rd35];
	add.s32 	%r47, %r61, %r15;
	mul.wide.s32 	%rd36, %r47, 4;
	add.s64 	%rd8, %rd1, %rd36;
	ld.global.nc.f32 	%f117, [%rd8];
	fma.rn.f32 	%f154, %f116, %f117, %f154;
	@%p11 bra 	$L__BB0_16;
	setp.eq.s32 	%p12, %r11, 2;
	cvt.u64.u32 	%rd37, %r61;
	add.s64 	%rd38, %rd37, %rd3;
	shl.b64 	%rd39, %rd38, 2;
	add.s64 	%rd9, %rd2, %rd39;
	ld.global.nc.f32 	%f118, [%rd9+4];
	ld.global.nc.f32 	%f119, [%rd8+4];
	fma.rn.f32 	%f154, %f118, %f119, %f154;
	@%p12 bra 	$L__BB0_16;
	ld.global.nc.f32 	%f120, [%rd9+8];
	ld.global.nc.f32 	%f121, [%rd8+8];
	fma.rn.f32 	%f154, %f120, %f121, %f154;
$L__BB0_16:
	setp.lt.s32 	%p13, %r3, %r27;
	setp.lt.s32 	%p14, %r14, %r26;
	selp.f32 	%f123, %f154, 0fFF7FFFFF, %p14;
	selp.f32 	%f124, 0f3F800000, 0f00000000, %p14;
	shl.b32 	%r48, %r4, 2;
	add.s32 	%r49, %r5, %r48;
	st.shared.f32 	[%r49], %f123;
	add.s32 	%r50, %r6, %r48;
	st.shared.f32 	[%r50], %f124;
	bar.sync 	0;
	ld.shared.f32 	%f125, [%r5];
	setp.gt.f32 	%p15, %f146, %f125;
	ld.shared.f32 	%f126, [%r6];
	selp.f32 	%f18, %f146, %f125, %p15;
	selp.f32 	%f127, %f157, %f126, %p15;
	selp.f32 	%f128, %f126, %f157, %p15;
	selp.f32 	%f129, %f125, %f146, %p15;
	sub.f32 	%f130, %f129, %f18;
	mul.f32 	%f131, %f130, 0f3FB8AA3B;
	ex2.approx.f32 	%f132, %f131;
	fma.rn.f32 	%f157, %f128, %f132, %f127;
	bar.sync 	0;
	and.pred  	%p1, %p13, %p14;
	mov.f32 	%f155, 0f00000000;
	not.pred 	%p16, %p1;
	@%p16 bra 	$L__BB0_18;
	sub.f32 	%f133, %f154, %f18;
	mul.f32 	%f134, %f133, 0f3FB8AA3B;
	ex2.approx.f32 	%f155, %f134;
$L__BB0_18:
	add.s32 	%r52, %r7, %r48;
	st.shared.f32 	[%r52], %f155;
	bar.sync 	0;
	@%p16 bra 	$L__BB0_20;
	ld.shared.f32 	%f135, [%r7];
	mad.lo.s32 	%r53, %r57, %r27, %r3;
	mul.wide.s32 	%rd40, %r53, 4;
	add.s64 	%rd41, %rd4, %rd40;
	ld.global.nc.f32 	%f136, [%rd41];
	fma.rn.f32 	%f137, %f135, %f136, 0f00000000;
	sub.f32 	%f138, %f146, %f18;
	mul.f32 	%f139, %f138, 0f3FB8AA3B;
	ex2.approx.f32 	%f140, %f139;
	fma.rn.f32 	%f156, %f156, %f140, %f137;
$L__BB0_20:
	bar.sync 	0;
	add.s32 	%r57, %r57, 1;
	setp.ne.s32 	%p18, %r57, %r26;
	mov.f32 	%f146, %f18;
	@%p18 bra 	$L__BB0_2;
$L__BB0_21:
	mov.u32 	%r54, %tid.y;
	neg.s32 	%r55, %r54;
	setp.le.u32 	%p19, %r26, %r55;
	setp.ge.s32 	%p20, %r3, %r27;
	or.pred  	%p21, %p20, %p19;
	@%p21 bra 	$L__BB0_23;
	mov.f32 	%f141, 0f3F800000;
	div.approx.f32 	%f142, %f141, %f157;
	mul.f32 	%f143, %f156, %f142;
	mad.lo.s32 	%r56, %r27, %r1, %r3;
	cvta.to.global.u64 	%rd42, %rd11;
	mul.wide.s32 	%rd43, %r56, 4;
	add.s64 	%rd44, %rd42, %rd43;
	st.global.f32 	[%rd44], %f143;
$L__BB0_23:
	ret;

}
	// .globl	_Z16_attentionKernelILi512ELi2EEvPKfS1_S1_iiPf
.visible .entry _Z16_attentionKernelILi512ELi2EEvPKfS1_S1_iiPf(
	.param .u64 .ptr .align 1 _Z16_attentionKernelILi512ELi2EEvPKfS1_S1_iiPf_param_0,
	.param .u64 .ptr .align 1 _Z16_attentionKernelILi512ELi2EEvPKfS1_S1_iiPf_param_1,
	.param .u64 .ptr .align 1 _Z16_attentionKernelILi512ELi2EEvPKfS1_S1_iiPf_param_2,
	.param .u32 _Z16_attentionKernelILi512ELi2EEvPKfS1_S1_iiPf_param_3,
	.param .u32 _Z16_attentionKernelILi512ELi2EEvPKfS1_S1_iiPf_param_4,
	.param .u64 .ptr .align 1 _Z16_attentionKernelILi512ELi2EEvPKfS1_S1_iiPf_param_5
)
{
	.reg .pred 	%p<25>;
	.reg .b32 	%r<72>;
	.reg .b32 	%f<176>;
	.reg .b64 	%rd<48>;
	// demoted variable
	.shared .align 4 .b8 _ZZ16_attentionKernelILi512ELi2EEvPKfS1_S1_iiPfE6inputS[4096];
	// demoted variable
	.shared .align 4 .b8 _ZZ16_attentionKernelILi512ELi2EEvPKfS1_S1_iiPfE9block_sum[4096];
	// demoted variable
	.shared .align 4 .b8 _ZZ16_attentionKernelILi512ELi2EEvPKfS1_S1_iiPfE9block_max[4096];
	ld.param.u64 	%rd12, [_Z16_attentionKernelILi512ELi2EEvPKfS1_S1_iiPf_param_0];
	ld.param.u64 	%rd13, [_Z16_attentionKernelILi512ELi2EEvPKfS1_S1_iiPf_param_1];
	ld.param.u64 	%rd10, [_Z16_attentionKernelILi512ELi2EEvPKfS1_S1_iiPf_param_2];
	ld.param.u32 	%r31, [_Z16_attentionKernelILi512ELi2EEvPKfS1_S1_iiPf_param_3];
	ld.param.u32 	%r32, [_Z16_attentionKernelILi512ELi2EEvPKfS1_S1_iiPf_param_4];
	ld.param.u64 	%rd11, [_Z16_attentionKernelILi512ELi2EEvPKfS1_S1_iiPf_param_5];
	cvta.to.global.u64 	%rd1, %rd13;
	cvta.to.global.u64 	%rd2, %rd12;
	mov.u32 	%r1, %ctaid.y;
	mov.u32 	%r2, %tid.x;
	mov.u32 	%r33, %ctaid.x;
	mov.u32 	%r34, %ntid.x;
	mad.lo.s32 	%r3, %r33, %r34, %r2;
	add.s32 	%r35, %r31, 1;
	shr.u32 	%r36, %r35, 31;
	add.s32 	%r37, %r35, %r36;
	shr.s32 	%r4, %r37, 1;
	setp.lt.s32 	%p2, %r31, 1;
	mov.f32 	%f174, 0f00000000;
	mov.f32 	%f173, %f174;
	@%p2 bra 	$L__BB1_25;
	mov.u32 	%r5, %tid.y;
	mul.lo.s32 	%r39, %r32, %r1;
	shl.b32 	%r40, %r2, 3;
	mov.u32 	%r41, _ZZ16_attentionKernelILi512ELi2EEvPKfS1_S1_iiPfE9block_max;
	add.s32 	%r6, %r41, %r40;
	shl.b32 	%r42, %r5, 2;
	add.s32 	%r7, %r6, %r42;
	mov.u32 	%r43, _ZZ16_attentionKernelILi512ELi2EEvPKfS1_S1_iiPfE9block_sum;
	add.s32 	%r8, %r43, %r40;
	add.s32 	%r9, %r8, %r42;
	mov.u32 	%r44, _ZZ16_attentionKernelILi512ELi2EEvPKfS1_S1_iiPfE6inputS;
	add.s32 	%r10, %r44, %r40;
	max.s32 	%r11, %r4, 1;
	and.b32  	%r12, %r32, 15;
	and.b32  	%r13, %r32, 7;
	and.b32  	%r14, %r32, 2147483632;
	and.b32  	%r15, %r32, 3;
	neg.s32 	%r16, %r14;
	cvt.u64.u32 	%rd3, %r39;
	mul.wide.u32 	%rd14, %r39, 4;
	add.s64 	%rd15, %rd14, %rd2;
	add.s64 	%rd4, %rd15, 32;
	cvta.to.global.u64 	%rd5, %rd10;
	mov.f32 	%f163, 0fFF7FFFFF;
	mov.f32 	%f173, 0f00000000;
	mov.b32 	%r66, 0;
	mov.f32 	%f174, %f173;
$L__BB1_2:
	setp.lt.s32 	%p3, %r32, 1;
	shl.b32 	%r18, %r66, 1;
	add.s32 	%r19, %r18, %r5;
	mov.f32 	%f171, 0f00000000;
	@%p3 bra 	$L__BB1_16;
	setp.lt.u32 	%p4, %r32, 16;
	mul.lo.s32 	%r20, %r19, %r32;
	mov.f32 	%f171, 0f00000000;
	mov.b32 	%r70, 0;
	@%p4 bra 	$L__BB1_6;
	mov.f32 	%f171, 0f00000000;
	mov.u32 	%r67, %r20;
	mov.u64 	%rd47, %rd4;
	mov.u32 	%r68, %r16;
$L__BB1_5:
	.pragma "nounroll";
	mul.wide.s32 	%rd16, %r67, 4;
	add.s64 	%rd17, %rd1, %rd16;
	ld.global.nc.f32 	%f36, [%rd47+-32];
	ld.global.nc.f32 	%f37, [%rd17];
	fma.rn.f32 	%f38, %f36, %f37, %f171;
	ld.global.nc.f32 	%f39, [%rd47+-28];
	ld.global.nc.f32 	%f40, [%rd17+4];
	fma.rn.f32 	%f41, %f39, %f40, %f38;
	ld.global.nc.f32 	%f42, [%rd47+-24];
	ld.global.nc.f32 	%f43, [%rd17+8];
	fma.rn.f32 	%f44, %f42, %f43, %f41;
	ld.global.nc.f32 	%f45, [%rd47+-20];
	ld.global.nc.f32 	%f46, [%rd17+12];
	fma.rn.f32 	%f47, %f45, %f46, %f44;
	ld.global.nc.f32 	%f48, [%rd47+-16];
	ld.global.nc.f32 	%f49, [%rd17+16];
	fma.rn.f32 	%f50, %f48, %f49, %f47;
	ld.global.nc.f32 	%f51, [%rd47+-12];
	ld.global.nc.f32 	%f52, [%rd17+20];
	fma.rn.f32 	%f53, %f51, %f52, %f50;
	ld.global.nc.f32 	%f54, [%rd47+-8];
	ld.global.nc.f32 	%f55, [%rd17+24];
	fma.rn.f32 	%f56, %f54, %f55, %f53;
	ld.global.nc.f32 	%f57, [%rd47+-4];
	ld.global.nc.f32 	%f58, [%rd17+28];
	fma.rn.f32 	%f59, %f57, %f58, %f56;
	ld.global.nc.f32 	%f60, [%rd47];
	ld.global.nc.f32 	%f61, [%rd17+32];
	fma.rn.f32 	%f62, %f60, %f61, %f59;
	ld.global.nc.f32 	%f63, [%rd47+4];
	ld.global.nc.f32 	%f64, [%rd17+36];
	fma.rn.f32 	%f65, %f63, %f64, %f62;
	ld.global.nc.f32 	%f66, [%rd47+8];
	ld.global.nc.f32 	%f67, [%rd17+40];
	fma.rn.f32 	%f68, %f66, %f67, %f65;
	ld.global.nc.f32 	%f69, [%rd47+12];
	ld.global.nc.f32 	%f70, [%rd17+44];
	fma.rn.f32 	%f71, %f69, %f70, %f68;
	ld.global.nc.f32 	%f72, [%rd47+16];
	ld.global.nc.f32 	%f73, [%rd17+48];
	fma.rn.f32 	%f74, %f72, %f73, %f71;
	ld.global.nc.f32 	%f75, [%rd47+20];
	ld.global.nc.f32 	%f76, [%rd17+52];
	fma.rn.f32 	%f77, %f75, %f76, %f74;
	ld.global.nc.f32 	%f78, [%rd47+24];
	ld.global.nc.f32 	%f79, [%rd17+56];
	fma.rn.f32 	%f80, %f78, %f79, %f77;
	ld.global.nc.f32 	%f81, [%rd47+28];
	ld.global.nc.f32 	%f82, [%rd17+60];
	fma.rn.f32 	%f171, %f81, %f82, %f80;
	add.s32 	%r68, %r68, 16;
	add.s64 	%rd47, %rd47, 64;
	add.s32 	%r67, %r67, 16;
	setp.ne.s32 	%p5, %r68, 0;
	mov.u32 	%r70, %r14;
	@%p5 bra 	$L__BB1_5;
$L__BB1_6:
	setp.eq.s32 	%p6, %r12, 0;
	@%p6 bra 	$L__BB1_16;
	add.s32 	%r46, %r12, -1;
	setp.lt.u32 	%p7, %r46, 7;
	@%p7 bra 	$L__BB1_9;
	cvt.u32.u64 	%r47, %rd3;
	add.s32 	%r48, %r70, %r47;
	mul.wide.u32 	%rd18, %r48, 4;
	add.s64 	%rd19, %rd2, %rd18;
	ld.global.nc.f32 	%f84, [%rd19];
	add.s32 	%r49, %r70, %r20;
	mul.wide.s32 	%rd20, %r49, 4;
	add.s64 	%rd21, %rd1, %rd20;
	ld.global.nc.f32 	%f85, [%rd21];
	fma.rn.f32 	%f86, %f84, %f85, %f171;
	cvt.u64.u32 	%rd22, %r70;
	add.s64 	%rd23, %rd22, %rd3;
	shl.b64 	%rd24, %rd23, 2;
	add.s64 	%rd25, %rd2, %rd24;
	ld.global.nc.f32 	%f87, [%rd25+4];
	ld.global.nc.f32 	%f88, [%rd21+4];
	fma.rn.f32 	%f89, %f87, %f88, %f86;
	ld.global.nc.f32 	%f90, [%rd25+8];
	ld.global.nc.f32 	%f91, [%rd21+8];
	fma.rn.f32 	%f92, %f90, %f91, %f89;
	ld.global.nc.f32 	%f93, [%rd25+12];
	ld.global.nc.f32 	%f94, [%rd21+12];
	fma.rn.f32 	%f95, %f93, %f94, %f92;
	ld.global.nc.f32 	%f96, [%rd25+16];
	ld.global.nc.f32 	%f97, [%rd21+16];
	fma.rn.f32 	%f98, %f96, %f97, %f95;
	ld.global.nc.f32 	%f99, [%rd25+20];
	ld.global.nc.f32 	%f100, [%rd21+20];
	fma.rn.f32 	%f101, %f99, %f100, %f98;
	ld.global.nc.f32 	%f102, [%rd25+24];
	ld.global.nc.f32 	%f103, [%rd21+24];
	fma.rn.f32 	%f104, %f102, %f103, %f101;
	ld.global.nc.f32 	%f105, [%rd25+28];
	ld.global.nc.f32 	%f106, [%rd21+28];
	fma.rn.f32 	%f171, %f105, %f106, %f104;
	add.s32 	%r70, %r70, 8;
$L__BB1_9:
	setp.eq.s32 	%p8, %r13, 0;
	@%p8 bra 	$L__BB1_16;
	add.s32 	%r50, %r13, -1;
	setp.lt.u32 	%p9, %r50, 3;
	@%p9 bra 	$L__BB1_12;
	cvt.u32.u64 	%r51, %rd3;
	add.s32 	%r52, %r70, %r51;
	mul.wide.u32 	%rd26, %r52, 4;
	add.s64 	%rd27, %rd2, %rd26;
	ld.global.nc.f32 	%f108, [%rd27];
	add.s32 	%r53, %r70, %r20;
	mul.wide.s32 	%rd28, %r53, 4;
	add.s64 	%rd29, %rd1, %rd28;
	ld.global.nc.f32 	%f109, [%rd29];
	fma.rn.f32 	%f110, %f108, %f109, %f171;
	cvt.u64.u32 	%rd30, %r70;
	add.s64 	%rd31, %rd30, %rd3;
	shl.b64 	%rd32, %rd31, 2;
	add.s64 	%rd33, %rd2, %rd32;
	ld.global.nc.f32 	%f111, [%rd33+4];
	ld.global.nc.f32 	%f112, [%rd29+4];
	fma.rn.f32 	%f113, %f111, %f112, %f110;
	ld.global.nc.f32 	%f114, [%rd33+8];
	ld.global.nc.f32 	%f115, [%rd29+8];
	fma.rn.f32 	%f116, %f114, %f115, %f113;
	ld.global.nc.f32 	%f117, [%rd33+12];
	ld.global.nc.f32 	%f118, [%rd29+12];
	fma.rn.f32 	%f171, %f117, %f118, %f116;
	add.s32 	%r70, %r70, 4;
$L__BB1_12:
	setp.eq.s32 	%p10, %r15, 0;
	@%p10 bra 	$L__BB1_16;
	cvt.u32.u64 	%r54, %rd3;
	setp.eq.s32 	%p11, %r15, 1;
	add.s32 	%r55, %r70, %r54;
	mul.wide.u32 	%rd34, %r55, 4;
	add.s64 	%rd35, %rd2, %rd34;
	ld.global.nc.f32 	%f119, [%rd35];
	add.s32 	%r56, %r70, %r20;
	mul.wide.s32 	%rd36, %r56, 4;
	add.s64 	%rd8, %rd1, %rd36;
	ld.global.nc.f32 	%f120, [%rd8];
	fma.rn.f32 	%f171, %f119, %f120, %f171;
	@%p11 bra 	$L__BB1_16;
	setp.eq.s32 	%p12, %r15, 2;
	cvt.u64.u32 	%rd37, %r70;
	add.s64 	%rd38, %rd37, %rd3;
	shl.b64 	%rd39, %rd38, 2;
	add.s64 	%rd9, %rd2, %rd39;
	ld.global.nc.f32 	%f121, [%rd9+4];
	ld.global.nc.f32 	%f122, [%rd8+4];
	fma.rn.f32 	%f171, %f121, %f122, %f171;
	@%p12 bra 	$L__BB1_16;
	ld.global.nc.f32 	%f123, [%rd9+8];
	ld.global.nc.f32 	%f124, [%rd8+8];
	fma.rn.f32 	%f171, %f123, %f124, %f171;
$L__BB1_16:
	setp.ne.s32 	%p13, %r5, 0;
	setp.lt.s32 	%p14, %r19, %r31;
	selp.f32 	%f125, %f171, 0fFF7FFFFF, %p14;
	selp.f32 	%f126, 0f3F800000, 0f00000000, %p14;
	st.shared.f32 	[%r7], %f125;
	st.shared.f32 	[%r9], %f126;
	bar.sync 	0;
	@%p13 bra 	$L__BB1_20;
	ld.shared.f32 	%f18, [%r7];
	ld.shared.f32 	%f19, [%r7+4];
	setp.leu.f32 	%p15, %f18, %f19;
	@%p15 bra 	$L__BB1_19;
	ld.shared.f32 	%f133, [%r9];
	ld.shared.f32 	%f134, [%r9+4];
	sub.f32 	%f135, %f19, %f18;
	mul.f32 	%f136, %f135, 0f3FB8AA3B;
	ex2.approx.f32 	%f137, %f136;
	fma.rn.f32 	%f138, %f134, %f137, %f133;
	st.shared.f32 	[%r9], %f138;
	bra.uni 	$L__BB1_20;
$L__BB1_19:
	ld.shared.f32 	%f127, [%r9+4];
	ld.shared.f32 	%f128, [%r9];
	sub.f32 	%f129, %f18, %f19;
	mul.f32 	%f130, %f129, 0f3FB8AA3B;
	ex2.approx.f32 	%f131, %f130;
	fma.rn.f32 	%f132, %f128, %f131, %f127;
	st.shared.f32 	[%r9], %f132;
	st.shared.f32 	[%r7], %f19;
$L__BB1_20:
	setp.lt.s32 	%p17, %r3, %r32;
	bar.sync 	0;
	ld.shared.f32 	%f140, [%r6];
	setp.gt.f32 	%p18, %f163, %f140;
	ld.shared.f32 	%f141, [%r8];
	selp.f32 	%f20, %f163, %f140, %p18;
	selp.f32 	%f142, %f174, %f141, %p18;
	selp.f32 	%f143, %f141, %f174, %p18;
	selp.f32 	%f144, %f140, %f163, %p18;
	sub.f32 	%f145, %f144, %f20;
	mul.f32 	%f146, %f145, 0f3FB8AA3B;
	ex2.approx.f32 	%f147, %f146;
	fma.rn.f32 	%f174, %f143, %f147, %f142;
	bar.sync 	0;
	and.pred  	%p1, %p17, %p14;
	mov.f32 	%f172, 0f00000000;
	not.pred 	%p19, %p1;
	@%p19 bra 	$L__BB1_22;
	sub.f32 	%f148, %f171, %f20;
	mul.f32 	%f149, %f148, 0f3FB8AA3B;
	ex2.approx.f32 	%f172, %f149;
$L__BB1_22:
	shl.b32 	%r57, %r5, 2;
	add.s32 	%r58, %r10, %r57;
	st.shared.f32 	[%r58], %f172;
	bar.sync 	0;
	ld.shared.f32 	%f150, [%r10];
	mad.lo.s32 	%r59, %r18, %r32, %r3;
	mul.wide.s32 	%rd40, %r59, 4;
	add.s64 	%rd41, %rd5, %rd40;
	ld.global.nc.f32 	%f151, [%rd41];
	fma.rn.f32 	%f152, %f150, %f151, 0f00000000;
	ld.shared.f32 	%f153, [%r10+4];
	mul.wide.s32 	%rd42, %r32, 4;
	add.s64 	%rd43, %rd41, %rd42;
	ld.global.nc.f32 	%f154, [%rd43];
	fma.rn.f32 	%f24, %f153, %f154, %f152;
	@%p19 bra 	$L__BB1_24;
	sub.f32 	%f155, %f163, %f20;
	mul.f32 	%f156, %f155, 0f3FB8AA3B;
	ex2.approx.f32 	%f157, %f156;
	fma.rn.f32 	%f173, %f173, %f157, %f24;
$L__BB1_24:
	bar.sync 	0;
	sub.s32 	%r60, %r18, %r66;
	add.s32 	%r66, %r60, 1;
	setp.ne.s32 	%p21, %r66, %r11;
	mov.f32 	%f163, %f20;
	@%p21 bra 	$L__BB1_2;
$L__BB1_25:
	mov.u32 	%r61, %tid.y;
	shl.b32 	%r62, %r4, 1;
	add.s32 	%r63, %r62, %r61;
	add.s32 	%r64, %r63, -2;
	setp.ge.u32 	%p22, %r64, %r31;
	setp.ge.s32 	%p23, %r3, %r32;
	or.pred  	%p24, %p23, %p22;
	@%p24 bra 	$L__BB1_27;
	mov.f32 	%f158, 0f3F800000;
	div.approx.f32 	%f159, %f158, %f174;
	mul.f32 	%f160, %f173, %f159;
	mad.lo.s32 	%r65, %r32, %r1, %r3;
	cvta.to.global.u64 	%rd44, %rd11;
	mul.wide.s32 	%rd45, %r65, 4;
	add.s64 	%rd46, %rd44, %rd45;
	st.global.f32 	[%rd46], %f160;
$L__BB1_27:
	ret;

}
	// .globl	_Z16_attentionKernelILi256ELi4EEvPKfS1_S1_iiPf
.visible .entry _Z16_attentionKernelILi256ELi4EEvPKfS1_S1_iiPf(
	.param .u64 .ptr .align 1 _Z16_attentionKernelILi256ELi4EEvPKfS1_S1_iiPf_param_0,
	.param .u64 .ptr .align 1 _Z16_attentionKernelILi256ELi4EEvPKfS1_S1_iiPf_param_1,
	.param .u64 .ptr .align 1 _Z16_attentionKernelILi256ELi4EEvPKfS1_S1_iiPf_param_2,
	.param .u32 _Z16_attentionKernelILi256ELi4EEvPKfS1_S1_iiPf_param_3,
	.param .u32 _Z16_attentionKernelILi256ELi4EEvPKfS1_S1_iiPf_param_4,
	.param .u64 .ptr .align 1 _Z16_attentionKernelILi256ELi4EEvPKfS1_S1_iiPf_param_5
)
{
	.reg .pred 	%p<27>;
	.reg .b32 	%r<73>;
	.reg .b32 	%f<196>;
	.reg .b64 	%rd<50>;
	// demoted variable
	.shared .align 4 .b8 _ZZ16_attentionKernelILi256ELi4EEvPKfS1_S1_iiPfE6inputS[4096];
	// demoted variable
	.shared .align 4 .b8 _ZZ16_attentionKernelILi256ELi4EEvPKfS1_S1_iiPfE9block_sum[4096];
	// demoted variable
	.shared .align 4 .b8 _ZZ16_attentionKernelILi256ELi4EEvPKfS1_S1_iiPfE9block_max[4096];
	ld.param.u64 	%rd12, [_Z16_attentionKernelILi256ELi4EEvPKfS1_S1_iiPf_param_0];
	ld.param.u64 	%rd13, [_Z16_attentionKernelILi256ELi4EEvPKfS1_S1_iiPf_param_1];
	ld.param.u64 	%rd10, [_Z16_attentionKernelILi256ELi4EEvPKfS1_S1_iiPf_param_2];
	ld.param.u32 	%r31, [_Z16_attentionKernelILi256ELi4EEvPKfS1_S1_iiPf_param_3];
	ld.param.u32 	%r32, [_Z16_attentionKernelILi256ELi4EEvPKfS1_S1_iiPf_param_4];
	ld.param.u64 	%rd11, [_Z16_attentionKernelILi256ELi4EEvPKfS1_S1_iiPf_param_5];
	cvta.to.global.u64 	%rd1, %rd13;
	cvta.to.global.u64 	%rd2, %rd12;
	mov.u32 	%r1, %ctaid.y;
	mov.u32 	%r2, %tid.x;
	mov.u32 	%r33, %ctaid.x;
	mov.u32 	%r34, %ntid.x;
	mad.lo.s32 	%r3, %r33, %r34, %r2;
	add.s32 	%r35, %r31, 3;
	shr.s32 	%r36, %r35, 31;
	shr.u32 	%r37, %r36, 30;
	add.s32 	%r38, %r35, %r37;
	shr.s32 	%r4, %r38, 2;
	setp.lt.s32 	%p2, %r31, 1;
	mov.f32 	%f194, 0f00000000;
	mov.f32 	%f193, %f194;
	@%p2 bra 	$L__BB2_29;
	mov.u32 	%r5, %tid.y;
	mul.lo.s32 	%r40, %r32, %r1;
	shl.b32 	%r41, %r2, 4;
	mov.u32 	%r42, _ZZ16_attentionKernelILi256ELi4EEvPKfS1_S1_iiPfE9block_max;
	add.s32 	%r6, %r42, %r41;
	shl.b32 	%r43, %r5, 2;
	add.s32 	%r7, %r6, %r43;
	mov.u32 	%r44, _ZZ16_attentionKernelILi256ELi4EEvPKfS1_S1_iiPfE9block_sum;
	add.s32 	%r8, %r44, %r41;
	add.s32 	%r9, %r8, %r43;
	mov.u32 	%r45, _ZZ16_attentionKernelILi256ELi4EEvPKfS1_S1_iiPfE6inputS;
	add.s32 	%r10, %r45, %r41;
	max.s32 	%r11, %r4, 1;
	and.b32  	%r12, %r32, 15;
	and.b32  	%r13, %r32, 7;
	and.b32  	%r14, %r32, 2147483632;
	and.b32  	%r15, %r32, 3;
	neg.s32 	%r16, %r14;
	cvt.u64.u32 	%rd3, %r40;
	mul.wide.u32 	%rd14, %r40, 4;
	add.s64 	%rd15, %rd14, %rd2;
	add.s64 	%rd4, %rd15, 32;
	cvta.to.global.u64 	%rd5, %rd10;
	mov.f32 	%f183, 0fFF7FFFFF;
	mov.f32 	%f193, 0f00000000;
	mov.b32 	%r67, 0;
	mov.f32 	%f194, %f193;
$L__BB2_2:
	setp.lt.s32 	%p3, %r32, 1;
	shl.b32 	%r18, %r67, 2;
	add.s32 	%r19, %r18, %r5;
	mov.f32 	%f191, 0f00000000;
	@%p3 bra 	$L__BB2_16;
	setp.lt.u32 	%p4, %r32, 16;
	mul.lo.s32 	%r20, %r19, %r32;
	mov.f32 	%f191, 0f00000000;
	mov.b32 	%r71, 0;
	@%p4 bra 	$L__BB2_6;
	mov.f32 	%f191, 0f00000000;
	mov.u32 	%r68, %r20;
	mov.u64 	%rd49, %rd4;
	mov.u32 	%r69, %r16;
$L__BB2_5:
	.pragma "nounroll";
	mul.wide.s32 	%rd16, %r68, 4;
	add.s64 	%rd17, %rd1, %rd16;
	ld.global.nc.f32 	%f38, [%rd49+-32];
	ld.global.nc.f32 	%f39, [%rd17];
	fma.rn.f32 	%f40, %f38, %f39, %f191;
	ld.global.nc.f32 	%f41, [%rd49+-28];
	ld.global.nc.f32 	%f42, [%rd17+4];
	fma.rn.f32 	%f43, %f41, %f42, %f40;
	ld.global.nc.f32 	%f44, [%rd49+-24];
	ld.global.nc.f32 	%f45, [%rd17+8];
	fma.rn.f32 	%f46, %f44, %f45, %f43;
	ld.global.nc.f32 	%f47, [%rd49+-20];
	ld.global.nc.f32 	%f48, [%rd17+12];
	fma.rn.f32 	%f49, %f47, %f48, %f46;
	ld.global.nc.f32 	%f50, [%rd49+-16];
	ld.global.nc.f32 	%f51, [%rd17+16];
	fma.rn.f32 	%f52, %f50, %f51, %f49;
	ld.global.nc.f32 	%f53, [%rd49+-12];
	ld.global.nc.f32 	%f54, [%rd17+20];
	fma.rn.f32 	%f55, %f53, %f54, %f52;
	ld.global.nc.f32 	%f56, [%rd49+-8];
	ld.global.nc.f32 	%f57, [%rd17+24];
	fma.rn.f32 	%f58, %f56, %f57, %f55;
	ld.global.nc.f32 	%f59, [%rd49+-4];
	ld.global.nc.f32 	%f60, [%rd17+28];
	fma.rn.f32 	%f61, %f59, %f60, %f58;
	ld.global.nc.f32 	%f62, [%rd49];
	ld.global.nc.f32 	%f63, [%rd17+32];
	fma.rn.f32 	%f64, %f62, %f63, %f61;
	ld.global.nc.f32 	%f65, [%rd49+4];
	ld.global.nc.f32 	%f66, [%rd17+36];
	fma.rn.f32 	%f67, %f65, %f66, %f64;
	ld.global.nc.f32 	%f68, [%rd49+8];
	ld.global.nc.f32 	%f69, [%rd17+40];
	fma.rn.f32 	%f70, %f68, %f69, %f67;
	ld.global.nc.f32 	%f71, [%rd49+12];
	ld.global.nc.f32 	%f72, [%rd17+44];
	fma.rn.f32 	%f73, %f71, %f72, %f70;
	ld.global.nc.f32 	%f74, [%rd49+16];
	ld.global.nc.f32 	%f75, [%rd17+48];
	fma.rn.f32 	%f76, %f74, %f75, %f73;
	ld.global.nc.f32 	%f77, [%rd49+20];
	ld.global.nc.f32 	%f78, [%rd17+52];
	fma.rn.f32 	%f79, %f77, %f78, %f76;
	ld.global.nc.f32 	%f80, [%rd49+24];
	ld.global.nc.f32 	%f81, [%rd17+56];
	fma.rn.f32 	%f82, %f80, %f81, %f79;
	ld.global.nc.f32 	%f83, [%rd49+28];
	ld.global.nc.f32 	%f84, [%rd17+60];
	fma.rn.f32 	%f191, %f83, %f84, %f82;
	add.s32 	%r69, %r69, 16;
	add.s64 	%rd49, %rd49, 64;
	add.s32 	%r68, %r68, 16;
	setp.ne.s32 	%p5, %r69, 0;
	mov.u32 	%r71, %r14;
	@%p5 bra 	$L__BB2_5;
$L__BB2_6:
	setp.eq.s32 	%p6, %r12, 0;
	@%p6 bra 	$L__BB2_16;
	add.s32 	%r47, %r12, -1;
	setp.lt.u32 	%p7, %r47, 7;
	@%p7 bra 	$L__BB2_9;
	cvt.u32.u64 	%r48, %rd3;
	add.s32 	%r49, %r71, %r48;
	mul.wide.u32 	%rd18, %r49, 4;
	add.s64 	%rd19, %rd2, %rd18;
	ld.global.nc.f32 	%f86, [%rd19];
	add.s32 	%r50, %r71, %r20;
	mul.wide.s32 	%rd20, %r50, 4;
	add.s64 	%rd21, %rd1, %rd20;
	ld.global.nc.f32 	%f87, [%rd21];
	fma.rn.f32 	%f88, %f86, %f87, %f191;
	cvt.u64.u32 	%rd22, %r71;
	add.s64 	%rd23, %rd22, %rd3;
	shl.b64 	%rd24, %rd23, 2;
	add.s64 	%rd25, %rd2, %rd24;
	ld.global.nc.f32 	%f89, [%rd25+4];
	ld.global.nc.f32 	%f90, [%rd21+4];
	fma.rn.f32 	%f91, %f89, %f90, %f88;
	ld.global.nc.f32 	%f92, [%rd25+8];
	ld.global.nc.f32 	%f93, [%rd21+8];
	fma.rn.f32 	%f94, %f92, %f93, %f91;
	ld.global.nc.f32 	%f95, [%rd25+12];
	ld.global.nc.f32 	%f96, [%rd21+12];
	fma.rn.f32 	%f97, %f95, %f96, %f94;
	ld.global.nc.f32 	%f98, [%rd25+16];
	ld.global.nc.f32 	%f99, [%rd21+16];
	fma.rn.f32 	%f100, %f98, %f99, %f97;
	ld.global.nc.f32 	%f101, [%rd25+20];
	ld.global.nc.f32 	%f102, [%rd21+20];
	fma.rn.f32 	%f103, %f101, %f102, %f100;
	ld.global.nc.f32 	%f104, [%rd25+24];
	ld.global.nc.f32 	%f105, [%rd21+24];
	fma.rn.f32 	%f106, %f104, %f105, %f103;
	ld.global.nc.f32 	%f107, [%rd25+28];
	ld.global.nc.f32 	%f108, [%rd21+28];
	fma.rn.f32 	%f191, %f107, %f108, %f106;
	add.s32 	%r71, %r71, 8;
$L__BB2_9:
	setp.eq.s32 	%p8, %r13, 0;
	@%p8 bra 	$L__BB2_16;
	add.s32 	%r51, %r13, -1;
	setp.lt.u32 	%p9, %r51, 3;
	@%p9 bra 	$L__BB2_12;
	cvt.u32.u64 	%r52, %rd3;
	add.s32 	%r53, %r71, %r52;
	mul.wide.u32 	%rd26, %r53, 4;
	add.s64 	%rd27, %rd2, %rd26;
	ld.global.nc.f32 	%f110, [%rd27];
	add.s32 	%r54, %r71, %r20;
	mul.wide.s32 	%rd28, %r54, 4;
	add.s64 	%rd29, %rd1, %rd28;
	ld.global.nc.f32 	%f111, [%rd29];
	fma.rn.f32 	%f112, %f110, %f111, %f191;
	cvt.u64.u32 	%rd30, %r71;
	add.s64 	%rd31, %rd30, %rd3;
	shl.b64 	%rd32, %rd31, 2;
	add.s64 	%rd33, %rd2, %rd32;
	ld.global.nc.f32 	%f113, [%rd33+4];
	ld.global.nc.f32 	%f114, [%rd29+4];
	fma.rn.f32 	%f115, %f113, %f114, %f112;
	ld.global.nc.f32 	%f116, [%rd33+8];
	ld.global.nc.f32 	%f117, [%rd29+8];
	fma.rn.f32 	%f118, %f116, %f117, %f115;
	ld.global.nc.f32 	%f119, [%rd33+12];
	ld.global.nc.f32 	%f120, [%rd29+12];
	fma.rn.f32 	%f191, %f119, %f120, %f118;
	add.s32 	%r71, %r71, 4;
$L__BB2_12:
	setp.eq.s32 	%p10, %r15, 0;
	@%p10 bra 	$L__BB2_16;
	cvt.u32.u64 	%r55, %rd3;
	setp.eq.s32 	%p11, %r15, 1;
	add.s32 	%r56, %r71, %r55;
	mul.wide.u32 	%rd34, %r56, 4;
	add.s64 	%rd35, %rd2, %rd34;
	ld.global.nc.f32 	%f121, [%rd35];
	add.s32 	%r57, %r71, %r20;
	mul.wide.s32 	%rd36, %r57, 4;
	add.s64 	%rd8, %rd1, %rd36;
	ld.global.nc.f32 	%f122, [%rd8];
	fma.rn.f32 	%f191, %f121, %f122, %f191;
	@%p11 bra 	$L__BB2_16;
	setp.eq.s32 	%p12, %r15, 2;
	cvt.u64.u32 	%rd37, %r71;
	add.s64 	%rd38, %rd37, %rd3;
	shl.b64 	%rd39, %rd38, 2;
	add.s64 	%rd9, %rd2, %rd39;
	ld.global.nc.f32 	%f123, [%rd9+4];
	ld.global.nc.f32 	%f124, [%rd8+4];
	fma.rn.f32 	%f191, %f123, %f124, %f191;
	@%p12 bra 	$L__BB2_16;
	ld.global.nc.f32 	%f125, [%rd9+8];
	ld.global.nc.f32 	%f126, [%rd8+8];
	fma.rn.f32 	%f191, %f125, %f126, %f191;
$L__BB2_16:
	setp.gt.u32 	%p13, %r5, 1;
	setp.lt.s32 	%p14, %r19, %r31;
	selp.f32 	%f127, %f191, 0fFF7FFFFF, %p14;
	selp.f32 	%f128, 0f3F800000, 0f00000000, %p14;
	st.shared.f32 	[%r7], %f127;
	st.shared.f32 	[%r9], %f128;
	bar.sync 	0;
	@%p13 bra 	$L__BB2_20;
	ld.shared.f32 	%f18, [%r7];
	ld.shared.f32 	%f19, [%r7+8];
	setp.leu.f32 	%p15, %f18, %f19;
	@%p15 bra 	$L__BB2_19;
	ld.shared.f32 	%f135, [%r9];
	ld.shared.f32 	%f136, [%r9+8];
	sub.f32 	%f137, %f19, %f18;
	mul.f32 	%f138, %f137, 0f3FB8AA3B;
	ex2.approx.f32 	%f139, %f138;
	fma.rn.f32 	%f140, %f136, %f139, %f135;
	st.shared.f32 	[%r9], %f140;
	bra.uni 	$L__BB2_20;
$L__BB2_19:
	ld.shared.f32 	%f129, [%r9+8];
	ld.shared.f32 	%f130, [%r9];
	sub.f32 	%f131, %f18, %f19;
	mul.f32 	%f132, %f131, 0f3FB8AA3B;
	ex2.approx.f32 	%f133, %f132;
	fma.rn.f32 	%f134, %f130, %f133, %f129;
	st.shared.f32 	[%r9], %f134;
	st.shared.f32 	[%r7], %f19;
$L__BB2_20:
	setp.ne.s32 	%p16, %r5, 0;
	bar.sync 	0;
	@%p16 bra 	$L__BB2_24;
	ld.shared.f32 	%f20, [%r7];
	ld.shared.f32 	%f21, [%r6+4];
	setp.gt.f32 	%p17, %f20, %f21;
	@%p17 bra 	$L__BB2_23;
	ld.shared.f32 	%f141, [%r8+4];
	ld.shared.f32 	%f142, [%r9];
	sub.f32 	%f143, %f20, %f21;
	mul.f32 	%f144, %f143, 0f3FB8AA3B;
	ex2.approx.f32 	%f145, %f144;
	fma.rn.f32 	%f146, %f142, %f145, %f141;
	st.shared.f32 	[%r9], %f146;
	st.shared.f32 	[%r7], %f21;
	bra.uni 	$L__BB2_24;
$L__BB2_23:
	ld.shared.f32 	%f147, [%r9];
	ld.shared.f32 	%f148, [%r8+4];
	sub.f32 	%f149, %f21, %f20;
	mul.f32 	%f150, %f149, 0f3FB8AA3B;
	ex2.approx.f32 	%f151, %f150;
	fma.rn.f32 	%f152, %f148, %f151, %f147;
	st.shared.f32 	[%r9], %f152;
$L__BB2_24:
	setp.lt.s32 	%p19, %r3, %r32;
	bar.sync 	0;
	ld.shared.f32 	%f154, [%r6];
	setp.gt.f32 	%p20, %f183, %f154;
	ld.shared.f32 	%f155, [%r8];
	selp.f32 	%f22, %f183, %f154, %p20;
	selp.f32 	%f156, %f194, %f155, %p20;
	selp.f32 	%f157, %f155, %f194, %p20;
	selp.f32 	%f158, %f154, %f183, %p20;
	sub.f32 	%f159, %f158, %f22;
	mul.f32 	%f160, %f159, 0f3FB8AA3B;
	ex2.approx.f32 	%f161, %f160;
	fma.rn.f32 	%f194, %f157, %f161, %f156;
	bar.sync 	0;
	and.pred  	%p1, %p19, %p14;
	mov.f32 	%f192, 0f00000000;
	not.pred 	%p21, %p1;
	@%p21 bra 	$L__BB2_26;
	sub.f32 	%f162, %f191, %f22;
	mul.f32 	%f163, %f162, 0f3FB8AA3B;
	ex2.approx.f32 	%f192, %f163;
$L__BB2_26:
	shl.b32 	%r58, %r5, 2;
	add.s32 	%r59, %r10, %r58;
	st.shared.f32 	[%r59], %f192;
	bar.sync 	0;
	ld.shared.f32 	%f164, [%r10];
	mad.lo.s32 	%r60, %r18, %r32, %r3;
	mul.wide.s32 	%rd40, %r60, 4;
	add.s64 	%rd41, %rd5, %rd40;
	ld.global.nc.f32 	%f165, [%rd41];
	fma.rn.f32 	%f166, %f164, %f165, 0f00000000;
	ld.shared.f32 	%f167, [%r10+4];
	mul.wide.s32 	%rd42, %r32, 4;
	add.s64 	%rd43, %rd41, %rd42;
	ld.global.nc.f32 	%f168, [%rd43];
	fma.rn.f32 	%f169, %f167, %f168, %f166;
	ld.shared.f32 	%f170, [%r10+8];
	add.s64 	%rd44, %rd43, %rd42;
	ld.global.nc.f32 	%f171, [%rd44];
	fma.rn.f32 	%f172, %f170, %f171, %f169;
	ld.shared.f32 	%f173, [%r10+12];
	add.s64 	%rd45, %rd44, %rd42;
	ld.global.nc.f32 	%f174, [%rd45];
	fma.rn.f32 	%f26, %f173, %f174, %f172;
	@%p21 bra 	$L__BB2_28;
	sub.f32 	%f175, %f183, %f22;
	mul.f32 	%f176, %f175, 0f3FB8AA3B;
	ex2.approx.f32 	%f177, %f176;
	fma.rn.f32 	%f193, %f193, %f177, %f26;
$L__BB2_28:
	bar.sync 	0;
	mad.lo.s32 	%r61, %r67, -3, %r18;
	add.s32 	%r67, %r61, 1;
	setp.ne.s32 	%p23, %r67, %r11;
	mov.f32 	%f183, %f22;
	@%p23 bra 	$L__BB2_2;
$L__BB2_29:
	mov.u32 	%r62, %tid.y;
	shl.b32 	%r63, %r4, 2;
	add.s32 	%r64, %r63, %r62;
	add.s32 	%r65, %r64, -4;
	setp.ge.u32 	%p24, %r65, %r31;
	setp.ge.s32 	%p25, %r3, %r32;
	or.pred  	%p26, %p25, %p24;
	@%p26 bra 	$L__BB2_31;
	mov.f32 	%f178, 0f3F800000;
	div.approx.f32 	%f179, %f178, %f194;
	mul.f32 	%f180, %f193, %f179;
	mad.lo.s32 	%r66, %r32, %r1, %r3;
	cvta.to.global.u64 	%rd46, %rd11;
	mul.wide.s32 	%rd47, %r66, 4;
	add.s64 	%rd48, %rd46, %rd47;
	st.global.f32 	[%rd48], %f180;
$L__BB2_31:
	ret;

}
	// .globl	_Z16_attentionKernelILi128ELi8EEvPKfS1_S1_iiPf
.visible .entry _Z16_attentionKernelILi128ELi8EEvPKfS1_S1_iiPf(
	.param .u64 .ptr .align 1 _Z16_attentionKernelILi128ELi8EEvPKfS1_S1_iiPf_param_0,
	.param .u64 .ptr .align 1 _Z16_attentionKernelILi128ELi8EEvPKfS1_S1_iiPf_param_1,
	.param .u64 .ptr .align 1 _Z16_attentionKernelILi128ELi8EEvPKfS1_S1_iiPf_param_2,
	.param .u32 _Z16_attentionKernelILi128ELi8EEvPKfS1_S1_iiPf_param_3,
	.param .u32 _Z16_attentionKernelILi128ELi8EEvPKfS1_S1_iiPf_param_4,
	.param .u64 .ptr .align 1 _Z16_attentionKernelILi128ELi8EEvPKfS1_S1_iiPf_param_5
)
{
	.reg .pred 	%p<29>;
	.reg .b32 	%r<73>;
	.reg .b32 	%f<222>;
	.reg .b64 	%rd<54>;
	// demoted variable
	.shared .align 4 .b8 _ZZ16_attentionKernelILi128ELi8EEvPKfS1_S1_iiPfE6inputS[4096];
	// demoted variable
	.shared .align 4 .b8 _ZZ16_attentionKernelILi128ELi8EEvPKfS1_S1_iiPfE9block_sum[4096];
	// demoted variable
	.shared .align 4 .b8 _ZZ16_attentionKernelILi128ELi8EEvPKfS1_S1_iiPfE9block_max[4096];
	ld.param.u64 	%rd12, [_Z16_attentionKernelILi128ELi8EEvPKfS1_S1_iiPf_param_0];
	ld.param.u64 	%rd13, [_Z16_attentionKernelILi128ELi8EEvPKfS1_S1_iiPf_param_1];
	ld.param.u64 	%rd10, [_Z16_attentionKernelILi128ELi8EEvPKfS1_S1_iiPf_param_2];
	ld.param.u32 	%r31, [_Z16_attentionKernelILi128ELi8EEvPKfS1_S1_iiPf_param_3];
	ld.param.u32 	%r32, [_Z16_attentionKernelILi128ELi8EEvPKfS1_S1_iiPf_param_4];
	ld.param.u64 	%rd11, [_Z16_attentionKernelILi128ELi8EEvPKfS1_S1_iiPf_param_5];
	cvta.to.global.u64 	%rd1, %rd13;
	cvta.to.global.u64 	%rd2, %rd12;
	mov.u32 	%r1, %ctaid.y;
	mov.u32 	%r2, %tid.x;
	mov.u32 	%r33, %ctaid.x;
	mov.u32 	%r34, %ntid.x;
	mad.lo.s32 	%r3, %r33, %r34, %r2;
	add.s32 	%r35, %r31, 7;
	shr.s32 	%r36, %r35, 31;
	shr.u32 	%r37, %r36, 29;
	add.s32 	%r38, %r35, %r37;
	shr.s32 	%r4, %r38, 3;
	setp.lt.s32 	%p2, %r31, 1;
	mov.f32 	%f220, 0f00000000;
	mov.f32 	%f219, %f220;
	@%p2 bra 	$L__BB3_33;
	mov.u32 	%r5, %tid.y;
	mul.lo.s32 	%r40, %r32, %r1;
	shl.b32 	%r41, %r2, 5;
	mov.u32 	%r42, _ZZ16_attentionKernelILi128ELi8EEvPKfS1_S1_iiPfE9block_max;
	add.s32 	%r6, %r42, %r41;
	shl.b32 	%r43, %r5, 2;
	add.s32 	%r7, %r6, %r43;
	mov.u32 	%r44, _ZZ16_attentionKernelILi128ELi8EEvPKfS1_S1_iiPfE9block_sum;
	add.s32 	%r8, %r44, %r41;
	add.s32 	%r9, %r8, %r43;
	mov.u32 	%r45, _ZZ16_attentionKernelILi128ELi8EEvPKfS1_S1_iiPfE6inputS;
	add.s32 	%r10, %r45, %r41;
	max.s32 	%r11, %r4, 1;
	and.b32  	%r12, %r32, 15;
	and.b32  	%r13, %r32, 7;
	and.b32  	%r14, %r32, 2147483632;
	and.b32  	%r15, %r32, 3;
	neg.s32 	%r16, %r14;
	cvt.u64.u32 	%rd3, %r40;
	mul.wide.u32 	%rd14, %r40, 4;
	add.s64 	%rd15, %rd14, %rd2;
	add.s64 	%rd4, %rd15, 32;
	cvta.to.global.u64 	%rd5, %rd10;
	mov.f32 	%f209, 0fFF7FFFFF;
	mov.f32 	%f219, 0f00000000;
	mov.b32 	%r67, 0;
	mov.f32 	%f220, %f219;
$L__BB3_2:
	setp.lt.s32 	%p3, %r32, 1;
	shl.b32 	%r18, %r67, 3;
	add.s32 	%r19, %r18, %r5;
	mov.f32 	%f217, 0f00000000;
	@%p3 bra 	$L__BB3_16;
	setp.lt.u32 	%p4, %r32, 16;
	mul.lo.s32 	%r20, %r19, %r32;
	mov.f32 	%f217, 0f00000000;
	mov.b32 	%r71, 0;
	@%p4 bra 	$L__BB3_6;
	mov.f32 	%f217, 0f00000000;
	mov.u32 	%r68, %r20;
	mov.u64 	%rd53, %rd4;
	mov.u32 	%r69, %r16;
$L__BB3_5:
	.pragma "nounroll";
	mul.wide.s32 	%rd16, %r68, 4;
	add.s64 	%rd17, %rd1, %rd16;
	ld.global.nc.f32 	%f40, [%rd53+-32];
	ld.global.nc.f32 	%f41, [%rd17];
	fma.rn.f32 	%f42, %f40, %f41, %f217;
	ld.global.nc.f32 	%f43, [%rd53+-28];
	ld.global.nc.f32 	%f44, [%rd17+4];
	fma.rn.f32 	%f45, %f43, %f44, %f42;
	ld.global.nc.f32 	%f46, [%rd53+-24];
	ld.global.nc.f32 	%f47, [%rd17+8];
	fma.rn.f32 	%f48, %f46, %f47, %f45;
	ld.global.nc.f32 	%f49, [%rd53+-20];
	ld.global.nc.f32 	%f50, [%rd17+12];
	fma.rn.f32 	%f51, %f49, %f50, %f48;
	ld.global.nc.f32 	%f52, [%rd53+-16];
	ld.global.nc.f32 	%f53, [%rd17+16];
	fma.rn.f32 	%f54, %f52, %f53, %f51;
	ld.global.nc.f32 	%f55, [%rd53+-12];
	ld.global.nc.f32 	%f56, [%rd17+20];
	fma.rn.f32 	%f57, %f55, %f56, %f54;
	ld.global.nc.f32 	%f58, [%rd53+-8];
	ld.global.nc.f32 	%f59, [%rd17+24];
	fma.rn.f32 	%f60, %f58, %f59, %f57;
	ld.global.nc.f32 	%f61, [%rd53+-4];
	ld.global.nc.f32 	%f62, [%rd17+28];
	fma.rn.f32 	%f63, %f61, %f62, %f60;
	ld.global.nc.f32 	%f64, [%rd53];
	ld.global.nc.f32 	%f65, [%rd17+32];
	fma.rn.f32 	%f66, %f64, %f65, %f63;
	ld.global.nc.f32 	%f67, [%rd53+4];
	ld.global.nc.f32 	%f68, [%rd17+36];
	fma.rn.f32 	%f69, %f67, %f68, %f66;
	ld.global.nc.f32 	%f70, [%rd53+8];
	ld.global.nc.f32 	%f71, [%rd17+40];
	fma.rn.f32 	%f72, %f70, %f71, %f69;
	ld.global.nc.f32 	%f73, [%rd53+12];
	ld.global.nc.f32 	%f74, [%rd17+44];
	fma.rn.f32 	%f75, %f73, %f74, %f72;
	ld.global.nc.f32 	%f76, [%rd53+16];
	ld.global.nc.f32 	%f77, [%rd17+48];
	fma.rn.f32 	%f78, %f76, %f77, %f75;
	ld.global.nc.f32 	%f79, [%rd53+20];
	ld.global.nc.f32 	%f80, [%rd17+52];
	fma.rn.f32 	%f81, %f79, %f80, %f78;
	ld.global.nc.f32 	%f82, [%rd53+24];
	ld.global.nc.f32 	%f83, [%rd17+56];
	fma.rn.f32 	%f84, %f82, %f83, %f81;
	ld.global.nc.f32 	%f85, [%rd53+28];
	ld.global.nc.f32 	%f86, [%rd17+60];
	fma.rn.f32 	%f217, %f85, %f86, %f84;
	add.s32 	%r69, %r69, 16;
	add.s64 	%rd53, %rd53, 64;
	add.s32 	%r68, %r68, 16;
	setp.ne.s32 	%p5, %r69, 0;
	mov.u32 	%r71, %r14;
	@%p5 bra 	$L__BB3_5;
$L__BB3_6:
	setp.eq.s32 	%p6, %r12, 0;
	@%p6 bra 	$L__BB3_16;
	add.s32 	%r47, %r12, -1;
	setp.lt.u32 	%p7, %r47, 7;
	@%p7 bra 	$L__BB3_9;
	cvt.u32.u64 	%r48, %rd3;
	add.s32 	%r49, %r71, %r48;
	mul.wide.u32 	%rd18, %r49, 4;
	add.s64 	%rd19, %rd2, %rd18;
	ld.global.nc.f32 	%f88, [%rd19];
	add.s32 	%r50, %r71, %r20;
	mul.wide.s32 	%rd20, %r50, 4;
	add.s64 	%rd21, %rd1, %rd20;
	ld.global.nc.f32 	%f89, [%rd21];
	fma.rn.f32 	%f90, %f88, %f89, %f217;
	cvt.u64.u32 	%rd22, %r71;
	add.s64 	%rd23, %rd22, %rd3;
	shl.b64 	%rd24, %rd23, 2;
	add.s64 	%rd25, %rd2, %rd24;
	ld.global.nc.f32 	%f91, [%rd25+4];
	ld.global.nc.f32 	%f92, [%rd21+4];
	fma.rn.f32 	%f93, %f91, %f92, %f90;
	ld.global.nc.f32 	%f94, [%rd25+8];
	ld.global.nc.f32 	%f95, [%rd21+8];
	fma.rn.f32 	%f96, %f94, %f95, %f93;
	ld.global.nc.f32 	%f97, [%rd25+12];
	ld.global.nc.f32 	%f98, [%rd21+12];
	fma.rn.f32 	%f99, %f97, %f98, %f96;
	ld.global.nc.f32 	%f100, [%rd25+16];
	ld.global.nc.f32 	%f101, [%rd21+16];
	fma.rn.f32 	%f102, %f100, %f101, %f99;
	ld.global.nc.f32 	%f103, [%rd25+20];
	ld.global.nc.f32 	%f104, [%rd21+20];
	fma.rn.f32 	%f105, %f103, %f104, %f102;
	ld.global.nc.f32 	%f106, [%rd25+24];
	ld.global.nc.f32 	%f107, [%rd21+24];
	fma.rn.f32 	%f108, %f106, %f107, %f105;
	ld.global.nc.f32 	%f109, [%rd25+28];
	ld.global.nc.f32 	%f110, [%rd21+28];
	fma.rn.f32 	%f217, %f109, %f110, %f108;
	add.s32 	%r71, %r71, 8;
$L__BB3_9:
	setp.eq.s32 	%p8, %r13, 0;
	@%p8 bra 	$L__BB3_16;
	add.s32 	%r51, %r13, -1;
	setp.lt.u32 	%p9, %r51, 3;
	@%p9 bra 	$L__BB3_12;
	cvt.u32.u64 	%r52, %rd3;
	add.s32 	%r53, %r71, %r52;
	mul.wide.u32 	%rd26, %r53, 4;
	add.s64 	%rd27, %rd2, %rd26;
	ld.global.nc.f32 	%f112, [%rd27];
	add.s32 	%r54, %r71, %r20;
	mul.wide.s32 	%rd28, %r54, 4;
	add.s64 	%rd29, %rd1, %rd28;
	ld.global.nc.f32 	%f113, [%rd29];
	fma.rn.f32 	%f114, %f112, %f113, %f217;
	cvt.u64.u32 	%rd30, %r71;
	add.s64 	%rd31, %rd30, %rd3;
	shl.b64 	%rd32, %rd31, 2;
	add.s64 	%rd33, %rd2, %rd32;
	ld.global.nc.f32 	%f115, [%rd33+4];
	ld.global.nc.f32 	%f116, [%rd29+4];
	fma.rn.f32 	%f117, %f115, %f116, %f114;
	ld.global.nc.f32 	%f118, [%rd33+8];
	ld.global.nc.f32 	%f119, [%rd29+8];
	fma.rn.f32 	%f120, %f118, %f119, %f117;
	ld.global.nc.f32 	%f121, [%rd33+12];
	ld.global.nc.f32 	%f122, [%rd29+12];
	fma.rn.f32 	%f217, %f121, %f122, %f120;
	add.s32 	%r71, %r71, 4;
$L__BB3_12:
	setp.eq.s32 	%p10, %r15, 0;
	@%p10 bra 	$L__BB3_16;
	cvt.u32.u64 	%r55, %rd3;
	setp.eq.s32 	%p11, %r15, 1;
	add.s32 	%r56, %r71, %r55;
	mul.wide.u32 	%rd34, %r56, 4;
	add.s64 	%rd35, %rd2, %rd34;
	ld.global.nc.f32 	%f123, [%rd35];
	add.s32 	%r57, %r71, %r20;
	mul.wide.s32 	%rd36, %r57, 4;
	add.s64 	%rd8, %rd1, %rd36;
	ld.global.nc.f32 	%f124, [%rd8];
	fma.rn.f32 	%f217, %f123, %f124, %f217;
	@%p11 bra 	$L__BB3_16;
	setp.eq.s32 	%p12, %r15, 2;
	cvt.u64.u32 	%rd37, %r71;
	add.s64 	%rd38, %rd37, %rd3;
	shl.b64 	%rd39, %rd38, 2;
	add.s64 	%rd9, %rd2, %rd39;
	ld.global.nc.f32 	%f125, [%rd9+4];
	ld.global.nc.f32 	%f126, [%rd8+4];
	fma.rn.f32 	%f217, %f125, %f126, %f217;
	@%p12 bra 	$L__BB3_16;
	ld.global.nc.f32 	%f127, [%rd9+8];
	ld.global.nc.f32 	%f128, [%rd8+8];
	fma.rn.f32 	%f217, %f127, %f128, %f217;
$L__BB3_16:
	setp.gt.u32 	%p13, %r5, 3;
	setp.lt.s32 	%p14, %r19, %r31;
	selp.f32 	%f129, %f217, 0fFF7FFFFF, %p14;
	selp.f32 	%f130, 0f3F800000, 0f00000000, %p14;
	st.shared.f32 	[%r7], %f129;
	st.shared.f32 	[%r9], %f130;
	bar.sync 	0;
	@%p13 bra 	$L__BB3_20;
	ld.shared.f32 	%f18, [%r7];
	ld.shared.f32 	%f19, [%r7+16];
	setp.leu.f32 	%p15, %f18, %f19;
	@%p15 bra 	$L__BB3_19;
	ld.shared.f32 	%f137, [%r9];
	ld.shared.f32 	%f138, [%r9+16];
	sub.f32 	%f139, %f19, %f18;
	mul.f32 	%f140, %f139, 0f3FB8AA3B;
	ex2.approx.f32 	%f141, %f140;
	fma.rn.f32 	%f142, %f138, %f141, %f137;
	st.shared.f32 	[%r9], %f142;
	bra.uni 	$L__BB3_20;
$L__BB3_19:
	ld.shared.f32 	%f131, [%r9+16];
	ld.shared.f32 	%f132, [%r9];
	sub.f32 	%f133, %f18, %f19;
	mul.f32 	%f134, %f133, 0f3FB8AA3B;
	ex2.approx.f32 	%f135, %f134;
	fma.rn.f32 	%f136, %f132, %f135, %f131;
	st.shared.f32 	[%r9], %f136;
	st.shared.f32 	[%r7], %f19;
$L__BB3_20:
	setp.gt.u32 	%p16, %r5, 1;
	bar.sync 	0;
	@%p16 bra 	$L__BB3_24;
	ld.shared.f32 	%f20, [%r7];
	ld.shared.f32 	%f21, [%r7+8];
	setp.gt.f32 	%p17, %f20, %f21;
	@%p17 bra 	$L__BB3_23;
	ld.shared.f32 	%f143, [%r9+8];
	ld.shared.f32 	%f144, [%r9];
	sub.f32 	%f145, %f20, %f21;
	mul.f32 	%f146, %f145, 0f3FB8AA3B;
	ex2.approx.f32 	%f147, %f146;
	fma.rn.f32 	%f148, %f144, %f147, %f143;
	st.shared.f32 	[%r9], %f148;
	st.shared.f32 	[%r7], %f21;
	bra.uni 	$L__BB3_24;
$L__BB3_23:
	ld.shared.f32 	%f149, [%r9];
	ld.shared.f32 	%f150, [%r9+8];
	sub.f32 	%f151, %f21, %f20;
	mul.f32 	%f152, %f151, 0f3FB8AA3B;
	ex2.approx.f32 	%f153, %f152;
	fma.rn.f32 	%f154, %f150, %f153, %f149;
	st.shared.f32 	[%r9], %f154;
$L__BB3_24:
	setp.ne.s32 	%p18, %r5, 0;
	bar.sync 	0;
	@%p18 bra 	$L__BB3_28;
	ld.shared.f32 	%f22, [%r7];
	ld.shared.f32 	%f23, [%r6+4];
	setp.gt.f32 	%p19, %f22, %f23;
	@%p19 bra 	$L__BB3_27;
	ld.shared.f32 	%f155, [%r8+4];
	ld.shared.f32 	%f156, [%r9];
	sub.f32 	%f157, %f22, %f23;
	mul.f32 	%f158, %f157, 0f3FB8AA3B;
	ex2.approx.f32 	%f159, %f158;
	fma.rn.f32 	%f160, %f156, %f159, %f155;
	st.shared.f32 	[%r9], %f160;
	st.shared.f32 	[%r7], %f23;
	bra.uni 	$L__BB3_28;
$L__BB3_27:
	ld.shared.f32 	%f161, [%r9];
	ld.shared.f32 	%f162, [%r8+4];
	sub.f32 	%f163, %f23, %f22;
	mul.f32 	%f164, %f163, 0f3FB8AA3B;
	ex2.approx.f32 	%f165, %f164;
	fma.rn.f32 	%f166, %f162, %f165, %f161;
	st.shared.f32 	[%r9], %f166;
$L__BB3_28:
	setp.lt.s32 	%p21, %r3, %r32;
	bar.sync 	0;
	ld.shared.f32 	%f168, [%r6];
	setp.gt.f32 	%p22, %f209, %f168;
	ld.shared.f32 	%f169, [%r8];
	selp.f32 	%f24, %f209, %f168, %p22;
	selp.f32 	%f170, %f220, %f169, %p22;
	selp.f32 	%f171, %f169, %f220, %p22;
	selp.f32 	%f172, %f168, %f209, %p22;
	sub.f32 	%f173, %f172, %f24;
	mul.f32 	%f174, %f173, 0f3FB8AA3B;
	ex2.approx.f32 	%f175, %f174;
	fma.rn.f32 	%f220, %f171, %f175, %f170;
	bar.sync 	0;
	and.pred  	%p1, %p21, %p14;
	mov.f32 	%f218, 0f00000000;
	not.pred 	%p23, %p1;
	@%p23 bra 	$L__BB3_30;
	sub.f32 	%f176, %f217, %f24;
	mul.f32 	%f177, %f176, 0f3FB8AA3B;
	ex2.approx.f32 	%f218, %f177;
$L__BB3_30:
	shl.b32 	%r58, %r5, 2;
	add.s32 	%r59, %r10, %r58;
	st.shared.f32 	[%r59], %f218;
	bar.sync 	0;
	ld.shared.f32 	%f178, [%r10];
	mad.lo.s32 	%r60, %r18, %r32, %r3;
	mul.wide.s32 	%rd40, %r60, 4;
	add.s64 	%rd41, %rd5, %rd40;
	ld.global.nc.f32 	%f179, [%rd41];
	fma.rn.f32 	%f180, %f178, %f179, 0f00000000;
	ld.shared.f32 	%f181, [%r10+4];
	mul.wide.s32 	%rd42, %r32, 4;
	add.s64 	%rd43, %rd41, %rd42;
	ld.global.nc.f32 	%f182, [%rd43];
	fma.rn.f32 	%f183, %f181, %f182, %f180;
	ld.shared.f32 	%f184, [%r10+8];
	add.s64 	%rd44, %rd43, %rd42;
	ld.global.nc.f32 	%f185, [%rd44];
	fma.rn.f32 	%f186, %f184, %f185, %f183;
	ld.shared.f32 	%f187, [%r10+12];
	add.s64 	%rd45, %rd44, %rd42;
	ld.global.nc.f32 	%f188, [%rd45];
	fma.rn.f32 	%f189, %f187, %f188, %f186;
	ld.shared.f32 	%f190, [%r10+16];
	add.s64 	%rd46, %rd45, %rd42;
	ld.global.nc.f32 	%f191, [%rd46];
	fma.rn.f32 	%f192, %f190, %f191, %f189;
	ld.shared.f32 	%f193, [%r10+20];
	add.s64 	%rd47, %rd46, %rd42;
	ld.global.nc.f32 	%f194, [%rd47];
	fma.rn.f32 	%f195, %f193, %f194, %f192;
	ld.shared.f32 	%f196, [%r10+24];
	add.s64 	%rd48, %rd47, %rd42;
	ld.global.nc.f32 	%f197, [%rd48];
	fma.rn.f32 	%f198, %f196, %f197, %f195;
	ld.shared.f32 	%f199, [%r10+28];
	add.s64 	%rd49, %rd48, %rd42;
	ld.global.nc.f32 	%f200, [%rd49];
	fma.rn.f32 	%f28, %f199, %f200, %f198;
	@%p23 bra 	$L__BB3_32;
	sub.f32 	%f201, %f209, %f24;
	mul.f32 	%f202, %f201, 0f3FB8AA3B;
	ex2.approx.f32 	%f203, %f202;
	fma.rn.f32 	%f219, %f219, %f203, %f28;
$L__BB3_32:
	bar.sync 	0;
	mad.lo.s32 	%r61, %r67, -7, %r18;
	add.s32 	%r67, %r61, 1;
	setp.ne.s32 	%p25, %r67, %r11;
	mov.f32 	%f209, %f24;
	@%p25 bra 	$L__BB3_2;
$L__BB3_33:
	mov.u32 	%r62, %tid.y;
	shl.b32 	%r63, %r4, 3;
	add.s32 	%r64, %r63, %r62;
	add.s32 	%r65, %r64, -8;
	setp.ge.u32 	%p26, %r65, %r31;
	setp.ge.s32 	%p27, %r3, %r32;
	or.pred  	%p28, %p27, %p26;
	@%p28 bra 	$L__BB3_35;
	mov.f32 	%f204, 0f3F800000;
	div.approx.f32 	%f205, %f204, %f220;
	mul.f32 	%f206, %f219, %f205;
	mad.lo.s32 	%r66, %r32, %r1, %r3;
	cvta.to.global.u64 	%rd50, %rd11;
	mul.wide.s32 	%rd51, %r66, 4;
	add.s64 	%rd52, %rd50, %rd51;
	st.global.f32 	[%rd52], %f206;
$L__BB3_35:
	ret;

}
	// .globl	_Z16_attentionKernelILi64ELi16EEvPKfS1_S1_iiPf
.visible .entry _Z16_attentionKernelILi64ELi16EEvPKfS1_S1_iiPf(
	.param .u64 .ptr .align 1 _Z16_attentionKernelILi64ELi16EEvPKfS1_S1_iiPf_param_0,
	.param .u64 .ptr .align 1 _Z16_attentionKernelILi64ELi16EEvPKfS1_S1_iiPf_param_1,
	.param .u64 .ptr .align 1 _Z16_attentionKernelILi64ELi16EEvPKfS1_S1_iiPf_param_2,
	.param .u32 _Z16_attentionKernelILi64ELi16EEvPKfS1_S1_iiPf_param_3,
	.param .u32 _Z16_attentionKernelILi64ELi16EEvPKfS1_S1_iiPf_param_4,
	.param .u64 .ptr .align 1 _Z16_attentionKernelILi64ELi16EEvPKfS1_S1_iiPf_param_5
)
{
	.reg .pred 	%p<31>;
	.reg .b32 	%r<74>;
	.reg .b32 	%f<260>;
	.reg .b64 	%rd<62>;
	// demoted variable
	.shared .align 4 .b8 _ZZ16_attentionKernelILi64ELi16EEvPKfS1_S1_iiPfE6inputS[4096];
	// demoted variable
	.shared .align 4 .b8 _ZZ16_attentionKernelILi64ELi16EEvPKfS1_S1_iiPfE9block_sum[4096];
	// demoted variable
	.shared .align 4 .b8 _ZZ16_attentionKernelILi64ELi16EEvPKfS1_S1_iiPfE9block_max[4096];
	ld.param.u64 	%rd12, [_Z16_attentionKernelILi64ELi16EEvPKfS1_S1_iiPf_param_0];
	ld.param.u64 	%rd13, [_Z16_attentionKernelILi64ELi16EEvPKfS1_S1_iiPf_param_1];
	ld.param.u64 	%rd10, [_Z16_attentionKernelILi64ELi16EEvPKfS1_S1_iiPf_param_2];
	ld.param.u32 	%r32, [_Z16_attentionKernelILi64ELi16EEvPKfS1_S1_iiPf_param_3];
	ld.param.u32 	%r33, [_Z16_attentionKernelILi64ELi16EEvPKfS1_S1_iiPf_param_4];
	ld.param.u64 	%rd11, [_Z16_attentionKernelILi64ELi16EEvPKfS1_S1_iiPf_param_5];
	cvta.to.global.u64 	%rd1, %rd13;
	cvta.to.global.u64 	%rd2, %rd12;
	mov.u32 	%r1, %ctaid.y;
	mov.u32 	%r2, %tid.x;
	mov.u32 	%r34, %ctaid.x;
	mov.u32 	%r35, %ntid.x;
	mad.lo.s32 	%r3, %r34, %r35, %r2;
	add.s32 	%r36, %r32, 15;
	shr.s32 	%r37, %r36, 31;
	shr.u32 	%r38, %r37, 28;
	add.s32 	%r39, %r36, %r38;
	shr.s32 	%r4, %r39, 4;
	setp.lt.s32 	%p2, %r32, 1;
	mov.f32 	%f258, 0f00000000;
	mov.f32 	%f257, %f258;
	@%p2 bra 	$L__BB4_37;
	mov.u32 	%r5, %tid.y;
	mul.lo.s32 	%r41, %r33, %r1;
	shl.b32 	%r42, %r2, 6;
	mov.u32 	%r43, _ZZ16_attentionKernelILi64ELi16EEvPKfS1_S1_iiPfE9block_max;
	add.s32 	%r6, %r43, %r42;
	shl.b32 	%r44, %r5, 2;
	add.s32 	%r7, %r6, %r44;
	mov.u32 	%r45, _ZZ16_attentionKernelILi64ELi16EEvPKfS1_S1_iiPfE9block_sum;
	add.s32 	%r8, %r45, %r42;
	add.s32 	%r9, %r8, %r44;
	mov.u32 	%r46, _ZZ16_attentionKernelILi64ELi16EEvPKfS1_S1_iiPfE6inputS;
	add.s32 	%r10, %r46, %r42;
	max.s32 	%r11, %r4, 1;
	add.s32 	%r12, %r33, -1;
	and.b32  	%r13, %r33, 15;
	and.b32  	%r14, %r33, 7;
	and.b32  	%r15, %r33, 2147483632;
	and.b32  	%r16, %r33, 3;
	neg.s32 	%r17, %r15;
	cvt.u64.u32 	%rd3, %r41;
	mul.wide.u32 	%rd14, %r41, 4;
	add.s64 	%rd15, %rd14, %rd2;
	add.s64 	%rd4, %rd15, 32;
	cvta.to.global.u64 	%rd5, %rd10;
	mov.f32 	%f247, 0fFF7FFFFF;
	mov.f32 	%f257, 0f00000000;
	mov.b32 	%r68, 0;
	mov.f32 	%f258, %f257;
$L__BB4_2:
	setp.lt.s32 	%p3, %r33, 1;
	shl.b32 	%r19, %r68, 4;
	add.s32 	%r20, %r19, %r5;
	mov.f32 	%f255, 0f00000000;
	@%p3 bra 	$L__BB4_16;
	setp.lt.u32 	%p4, %r12, 15;
	mul.lo.s32 	%r21, %r20, %r33;
	mov.f32 	%f255, 0f00000000;
	mov.b32 	%r72, 0;
	@%p4 bra 	$L__BB4_6;
	mov.f32 	%f255, 0f00000000;
	mov.u32 	%r69, %r21;
	mov.u64 	%rd61, %rd4;
	mov.u32 	%r70, %r17;
$L__BB4_5:
	.pragma "nounroll";
	mul.wide.s32 	%rd16, %r69, 4;
	add.s64 	%rd17, %rd1, %rd16;
	ld.global.nc.f32 	%f42, [%rd61+-32];
	ld.global.nc.f32 	%f43, [%rd17];
	fma.rn.f32 	%f44, %f42, %f43, %f255;
	ld.global.nc.f32 	%f45, [%rd61+-28];
	ld.global.nc.f32 	%f46, [%rd17+4];
	fma.rn.f32 	%f47, %f45, %f46, %f44;
	ld.global.nc.f32 	%f48, [%rd61+-24];
	ld.global.nc.f32 	%f49, [%rd17+8];
	fma.rn.f32 	%f50, %f48, %f49, %f47;
	ld.global.nc.f32 	%f51, [%rd61+-20];
	ld.global.nc.f32 	%f52, [%rd17+12];
	fma.rn.f32 	%f53, %f51, %f52, %f50;
	ld.global.nc.f32 	%f54, [%rd61+-16];
	ld.global.nc.f32 	%f55, [%rd17+16];
	fma.rn.f32 	%f56, %f54, %f55, %f53;
	ld.global.nc.f32 	%f57, [%rd61+-12];
	ld.global.nc.f32 	%f58, [%rd17+20];
	fma.rn.f32 	%f59, %f57, %f58, %f56;
	ld.global.nc.f32 	%f60, [%rd61+-8];
	ld.global.nc.f32 	%f61, [%rd17+24];
	fma.rn.f32 	%f62, %f60, %f61, %f59;
	ld.global.nc.f32 	%f63, [%rd61+-4];
	ld.global.nc.f32 	%f64, [%rd17+28];
	fma.rn.f32 	%f65, %f63, %f64, %f62;
	ld.global.nc.f32 	%f66, [%rd61];
	ld.global.nc.f32 	%f67, [%rd17+32];
	fma.rn.f32 	%f68, %f66, %f67, %f65;
	ld.global.nc.f32 	%f69, [%rd61+4];
	ld.global.nc.f32 	%f70, [%rd17+36];
	fma.rn.f32 	%f71, %f69, %f70, %f68;
	ld.global.nc.f32 	%f72, [%rd61+8];
	ld.global.nc.f32 	%f73, [%rd17+40];
	fma.rn.f32 	%f74, %f72, %f73, %f71;
	ld.global.nc.f32 	%f75, [%rd61+12];
	ld.global.nc.f32 	%f76, [%rd17+44];
	fma.rn.f32 	%f77, %f75, %f76, %f74;
	ld.global.nc.f32 	%f78, [%rd61+16];
	ld.global.nc.f32 	%f79, [%rd17+48];
	fma.rn.f32 	%f80, %f78, %f79, %f77;
	ld.global.nc.f32 	%f81, [%rd61+20];
	ld.global.nc.f32 	%f82, [%rd17+52];
	fma.rn.f32 	%f83, %f81, %f82, %f80;
	ld.global.nc.f32 	%f84, [%rd61+24];
	ld.global.nc.f32 	%f85, [%rd17+56];
	fma.rn.f32 	%f86, %f84, %f85, %f83;
	ld.global.nc.f32 	%f87, [%rd61+28];
	ld.global.nc.f32 	%f88, [%rd17+60];
	fma.rn.f32 	%f255, %f87, %f88, %f86;
	add.s32 	%r70, %r70, 16;
	add.s64 	%rd61, %rd61, 64;
	add.s32 	%r69, %r69, 16;
	setp.ne.s32 	%p5, %r70, 0;
	mov.u32 	%r72, %r15;
	@%p5 bra 	$L__BB4_5;
$L__BB4_6:
	setp.eq.s32 	%p6, %r13, 0;
	@%p6 bra 	$L__BB4_16;
	add.s32 	%r48, %r13, -1;
	setp.lt.u32 	%p7, %r48, 7;
	@%p7 bra 	$L__BB4_9;
	cvt.u32.u64 	%r49, %rd3;
	add.s32 	%r50, %r72, %r49;
	mul.wide.u32 	%rd18, %r50, 4;
	add.s64 	%rd19, %rd2, %rd18;
	ld.global.nc.f32 	%f90, [%rd19];
	add.s32 	%r51, %r72, %r21;
	mul.wide.s32 	%rd20, %r51, 4;
	add.s64 	%rd21, %rd1, %rd20;
	ld.global.nc.f32 	%f91, [%rd21];
	fma.rn.f32 	%f92, %f90, %f91, %f255;
	cvt.u64.u32 	%rd22, %r72;
	add.s64 	%rd23, %rd22, %rd3;
	shl.b64 	%rd24, %rd23, 2;
	add.s64 	%rd25, %rd2, %rd24;
	ld.global.nc.f32 	%f93, [%rd25+4];
	ld.global.nc.f32 	%f94, [%rd21+4];
	fma.rn.f32 	%f95, %f93, %f94, %f92;
	ld.global.nc.f32 	%f96, [%rd25+8];
	ld.global.nc.f32 	%f97, [%rd21+8];
	fma.rn.f32 	%f98, %f96, %f97, %f95;
	ld.global.nc.f32 	%f99, [%rd25+12];
	ld.global.nc.f32 	%f100, [%rd21+12];
	fma.rn.f32 	%f101, %f99, %f100, %f98;
	ld.global.nc.f32 	%f102, [%rd25+16];
	ld.global.nc.f32 	%f103, [%rd21+16];
	fma.rn.f32 	%f104, %f102, %f103, %f101;
	ld.global.nc.f32 	%f105, [%rd25+20];
	ld.global.nc.f32 	%f106, [%rd21+20];
	fma.rn.f32 	%f107, %f105, %f106, %f104;
	ld.global.nc.f32 	%f108, [%rd25+24];
	ld.global.nc.f32 	%f109, [%rd21+24];
	fma.rn.f32 	%f110, %f108, %f109, %f107;
	ld.global.nc.f32 	%f111, [%rd25+28];
	ld.global.nc.f32 	%f112, [%rd21+28];
	fma.rn.f32 	%f255, %f111, %f112, %f110;
	add.s32 	%r72, %r72, 8;
$L__BB4_9:
	setp.eq.s32 	%p8, %r14, 0;
	@%p8 bra 	$L__BB4_16;
	add.s32 	%r52, %r14, -1;
	setp.lt.u32 	%p9, %r52, 3;
	@%p9 bra 	$L__BB4_12;
	cvt.u32.u64 	%r53, %rd3;
	add.s32 	%r54, %r72, %r53;
	mul.wide.u32 	%rd26, %r54, 4;
	add.s64 	%rd27, %rd2, %rd26;
	ld.global.nc.f32 	%f114, [%rd27];
	add.s32 	%r55, %r72, %r21;
	mul.wide.s32 	%rd28, %r55, 4;
	add.s64 	%rd29, %rd1, %rd28;
	ld.global.nc.f32 	%f115, [%rd29];
	fma.rn.f32 	%f116, %f114, %f115, %f255;
	cvt.u64.u32 	%rd30, %r72;
	add.s64 	%rd31, %rd30, %rd3;
	shl.b64 	%rd32, %rd31, 2;
	add.s64 	%rd33, %rd2, %rd32;
	ld.global.nc.f32 	%f117, [%rd33+4];
	ld.global.nc.f32 	%f118, [%rd29+4];
	fma.rn.f32 	%f119, %f117, %f118, %f116;
	ld.global.nc.f32 	%f120, [%rd33+8];
	ld.global.nc.f32 	%f121, [%rd29+8];
	fma.rn.f32 	%f122, %f120, %f121, %f119;
	ld.global.nc.f32 	%f123, [%rd33+12];
	ld.global.nc.f32 	%f124, [%rd29+12];
	fma.rn.f32 	%f255, %f123, %f124, %f122;
	add.s32 	%r72, %r72, 4;
$L__BB4_12:
	setp.eq.s32 	%p10, %r16, 0;
	@%p10 bra 	$L__BB4_16;
	cvt.u32.u64 	%r56, %rd3;
	setp.eq.s32 	%p11, %r16, 1;
	add.s32 	%r57, %r72, %r56;
	mul.wide.u32 	%rd34, %r57, 4;
	add.s64 	%rd35, %rd2, %rd34;
	ld.global.nc.f32 	%f125, [%rd35];
	add.s32 	%r58, %r72, %r21;
	mul.wide.s32 	%rd36, %r58, 4;
	add.s64 	%rd8, %rd1, %rd36;
	ld.global.nc.f32 	%f126, [%rd8];
	fma.rn.f32 	%f255, %f125, %f126, %f255;
	@%p11 bra 	$L__BB4_16;
	setp.eq.s32 	%p12, %r16, 2;
	cvt.u64.u32 	%rd37, %r72;
	add.s64 	%rd38, %rd37, %rd3;
	shl.b64 	%rd39, %rd38, 2;
	add.s64 	%rd9, %rd2, %rd39;
	ld.global.nc.f32 	%f127, [%rd9+4];
	ld.global.nc.f32 	%f128, [%rd8+4];
	fma.rn.f32 	%f255, %f127, %f128, %f255;
	@%p12 bra 	$L__BB4_16;
	ld.global.nc.f32 	%f129, [%rd9+8];
	ld.global.nc.f32 	%f130, [%rd8+8];
	fma.rn.f32 	%f255, %f129, %f130, %f255;
$L__BB4_16:
	setp.gt.u32 	%p13, %r5, 7;
	setp.lt.s32 	%p14, %r20, %r32;
	selp.f32 	%f131, %f255, 0fFF7FFFFF, %p14;
	selp.f32 	%f132, 0f3F800000, 0f00000000, %p14;
	st.shared.f32 	[%r7], %f131;
	st.shared.f32 	[%r9], %f132;
	bar.sync 	0;
	@%p13 bra 	$L__BB4_20;
	ld.shared.f32 	%f18, [%r7];
	ld.shared.f32 	%f19, [%r7+32];
	setp.leu.f32 	%p15, %f18, %f19;
	@%p15 bra 	$L__BB4_19;
	ld.shared.f32 	%f139, [%r9];
	ld.shared.f32 	%f140, [%r9+32];
	sub.f32 	%f141, %f19, %f18;
	mul.f32 	%f142, %f141, 0f3FB8AA3B;
	ex2.approx.f32 	%f143, %f142;
	fma.rn.f32 	%f144, %f140, %f143, %f139;
	st.shared.f32 	[%r9], %f144;
	bra.uni 	$L__BB4_20;
$L__BB4_19:
	ld.shared.f32 	%f133, [%r9+32];
	ld.shared.f32 	%f134, [%r9];
	sub.f32 	%f135, %f18, %f19;
	mul.f32 	%f136, %f135, 0f3FB8AA3B;
	ex2.approx.f32 	%f137, %f136;
	fma.rn.f32 	%f138, %f134, %f137, %f133;
	st.shared.f32 	[%r9], %f138;
	st.shared.f32 	[%r7], %f19;
$L__BB4_20:
	setp.gt.u32 	%p16, %r5, 3;
	bar.sync 	0;
	@%p16 bra 	$L__BB4_24;
	ld.shared.f32 	%f20, [%r7];
	ld.shared.f32 	%f21, [%r7+16];
	setp.gt.f32 	%p17, %f20, %f21;
	@%p17 bra 	$L__BB4_23;
	ld.shared.f32 	%f145, [%r9+16];
	ld.shared.f32 	%f146, [%r9];
	sub.f32 	%f147, %f20, %f21;
	mul.f32 	%f148, %f147, 0f3FB8AA3B;
	ex2.approx.f32 	%f149, %f148;
	fma.rn.f32 	%f150, %f146, %f149, %f145;
	st.shared.f32 	[%r9], %f150;
	st.shared.f32 	[%r7], %f21;
	bra.uni 	$L__BB4_24;
$L__BB4_23:
	ld.shared.f32 	%f151, [%r9];
	ld.shared.f32 	%f152, [%r9+16];
	sub.f32 	%f153, %f21, %f20;
	mul.f32 	%f154, %f153, 0f3FB8AA3B;
	ex2.approx.f32 	%f155, %f154;
	fma.rn.f32 	%f156, %f152, %f155, %f151;
	st.shared.f32 	[%r9], %f156;
$L__BB4_24:
	setp.gt.u32 	%p18, %r5, 1;
	bar.sync 	0;
	@%p18 bra 	$L__BB4_28;
	ld.shared.f32 	%f22, [%r7];
	ld.shared.f32 	%f23, [%r7+8];
	setp.gt.f32 	%p19, %f22, %f23;
	@%p19 bra 	$L__BB4_27;
	ld.shared.f32 	%f157, [%r9+8];
	ld.shared.f32 	%f158, [%r9];
	sub.f32 	%f159, %f22, %f23;
	mul.f32 	%f160, %f159, 0f3FB8AA3B;
	ex2.approx.f32 	%f161, %f160;
	fma.rn.f32 	%f162, %f158, %f161, %f157;
	st.shared.f32 	[%r9], %f162;
	st.shared.f32 	[%r7], %f23;
	bra.uni 	$L__BB4_28;
$L__BB4_27:
	ld.shared.f32 	%f163, [%r9];
	ld.shared.f32 	%f164, [%r9+8];
	sub.f32 	%f165, %f23, %f22;
	mul.f32 	%f166, %f165, 0f3FB8AA3B;
	ex2.approx.f32 	%f167, %f166;
	fma.rn.f32 	%f168, %f164, %f167, %f163;
	st.shared.f32 	[%r9], %f168;
$L__BB4_28:
	setp.ne.s32 	%p20, %r5, 0;
	bar.sync 	0;
	@%p20 bra 	$L__BB4_32;
	ld.shared.f32 	%f24, [%r7];
	ld.shared.f32 	%f25, [%r6+4];
	setp.gt.f32 	%p21, %f24, %f25;
	@%p21 bra 	$L__BB4_31;
	ld.shared.f32 	%f169, [%r8+4];
	ld.shared.f32 	%f170, [%r9];
	sub.f32 	%f171, %f24, %f25;
	mul.f32 	%f172, %f171, 0f3FB8AA3B;
	ex2.approx.f32 	%f173, %f172;
	fma.rn.f32 	%f174, %f170, %f173, %f169;
	st.shared.f32 	[%r9], %f174;
	st.shared.f32 	[%r7], %f25;
	bra.uni 	$L__BB4_32;
$L__BB4_31:
	ld.shared.f32 	%f175, [%r9];
	ld.shared.f32 	%f176, [%r8+4];
	sub.f32 	%f177, %f25, %f24;
	mul.f32 	%f178, %f177, 0f3FB8AA3B;
	ex2.approx.f32 	%f179, %f178;
	fma.rn.f32 	%f180, %f176, %f179, %f175;
	st.shared.f32 	[%r9], %f180;
$L__BB4_32:
	setp.lt.s32 	%p23, %r3, %r33;
	bar.sync 	0;
	ld.shared.f32 	%f182, [%r6];
	setp.gt.f32 	%p24, %f247, %f182;
	ld.shared.f32 	%f183, [%r8];
	selp.f32 	%f26, %f247, %f182, %p24;
	selp.f32 	%f184, %f258, %f183, %p24;
	selp.f32 	%f185, %f183, %f258, %p24;
	selp.f32 	%f186, %f182, %f247, %p24;
	sub.f32 	%f187, %f186, %f26;
	mul.f32 	%f188, %f187, 0f3FB8AA3B;
	ex2.approx.f32 	%f189, %f188;
	fma.rn.f32 	%f258, %f185, %f189, %f184;
	bar.sync 	0;
	and.pred  	%p1, %p23, %p14;
	mov.f32 	%f256, 0f00000000;
	not.pred 	%p25, %p1;
	@%p25 bra 	$L__BB4_34;
	sub.f32 	%f190, %f255, %f26;
	mul.f32 	%f191, %f190, 0f3FB8AA3B;
	ex2.approx.f32 	%f256, %f191;
$L__BB4_34:
	shl.b32 	%r59, %r5, 2;
	add.s32 	%r60, %r10, %r59;
	st.shared.f32 	[%r60], %f256;
	bar.sync 	0;
	ld.shared.f32 	%f192, [%r10];
	mad.lo.s32 	%r61, %r19, %r33, %r3;
	mul.wide.s32 	%rd40, %r61, 4;
	add.s64 	%rd41, %rd5, %rd40;
	ld.global.nc.f32 	%f193, [%rd41];
	fma.rn.f32 	%f194, %f192, %f193, 0f00000000;
	ld.shared.f32 	%f195, [%r10+4];
	mul.wide.s32 	%rd42, %r33, 4;
	add.s64 	%rd43, %rd41, %rd42;
	ld.global.nc.f32 	%f196, [%rd43];
	fma.rn.f32 	%f197, %f195, %f196, %f194;
	ld.shared.f32 	%f198, [%r10+8];
	add.s64 	%rd44, %rd43, %rd42;
	ld.global.nc.f32 	%f199, [%rd44];
	fma.rn.f32 	%f200, %f198, %f199, %f197;
	ld.shared.f32 	%f201, [%r10+12];
	add.s64 	%rd45, %rd44, %rd42;
	ld.global.nc.f32 	%f202, [%rd45];
	fma.rn.f32 	%f203, %f201, %f202, %f200;
	ld.shared.f32 	%f204, [%r10+16];
	add.s64 	%rd46, %rd45, %rd42;
	ld.global.nc.f32 	%f205, [%rd46];
	fma.rn.f32 	%f206, %f204, %f205, %f203;
	ld.shared.f32 	%f207, [%r10+20];
	add.s64 	%rd47, %rd46, %rd42;
	ld.global.nc.f32 	%f208, [%rd47];
	fma.rn.f32 	%f209, %f207, %f208, %f206;
	ld.shared.f32 	%f210, [%r10+24];
	add.s64 	%rd48, %rd47, %rd42;
	ld.global.nc.f32 	%f211, [%rd48];
	fma.rn.f32 	%f212, %f210, %f211, %f209;
	ld.shared.f32 	%f213, [%r10+28];
	add.s64 	%rd49, %rd48, %rd42;
	ld.global.nc.f32 	%f214, [%rd49];
	fma.rn.f32 	%f215, %f213, %f214, %f212;
	ld.shared.f32 	%f216, [%r10+32];
	add.s64 	%rd50, %rd49, %rd42;
	ld.global.nc.f32 	%f217, [%rd50];
	fma.rn.f32 	%f218, %f216, %f217, %f215;
	ld.shared.f32 	%f219, [%r10+36];
	add.s64 	%rd51, %rd50, %rd42;
	ld.global.nc.f32 	%f220, [%rd51];
	fma.rn.f32 	%f221, %f219, %f220, %f218;
	ld.shared.f32 	%f222, [%r10+40];
	add.s64 	%rd52, %rd51, %rd42;
	ld.global.nc.f32 	%f223, [%rd52];
	fma.rn.f32 	%f224, %f222, %f223, %f221;
	ld.shared.f32 	%f225, [%r10+44];
	add.s64 	%rd53, %rd52, %rd42;
	ld.global.nc.f32 	%f226, [%rd53];
	fma.rn.f32 	%f227, %f225, %f226, %f224;
	ld.shared.f32 	%f228, [%r10+48];
	add.s64 	%rd54, %rd53, %rd42;
	ld.global.nc.f32 	%f229, [%rd54];
	fma.rn.f32 	%f230, %f228, %f229, %f227;
	ld.shared.f32 	%f231, [%r10+52];
	add.s64 	%rd55, %rd54, %rd42;
	ld.global.nc.f32 	%f232, [%rd55];
	fma.rn.f32 	%f233, %f231, %f232, %f230;
	ld.shared.f32 	%f234, [%r10+56];
	add.s64 	%rd56, %rd55, %rd42;
	ld.global.nc.f32 	%f235, [%rd56];
	fma.rn.f32 	%f236, %f234, %f235, %f233;
	ld.shared.f32 	%f237, [%r10+60];
	add.s64 	%rd57, %rd56, %rd42;
	ld.global.nc.f32 	%f238, [%rd57];
	fma.rn.f32 	%f30, %f237, %f238, %f236;
	@%p25 bra 	$L__BB4_36;
	sub.f32 	%f239, %f247, %f26;
	mul.f32 	%f240, %f239, 0f3FB8AA3B;
	ex2.approx.f32 	%f241, %f240;
	fma.rn.f32 	%f257, %f257, %f241, %f30;
$L__BB4_36:
	bar.sync 	0;
	mad.lo.s32 	%r62, %r68, -15, %r19;
	add.s32 	%r68, %r62, 1;
	setp.ne.s32 	%p27, %r68, %r11;
	mov.f32 	%f247, %f26;
	@%p27 bra 	$L__BB4_2;
$L__BB4_37:
	mov.u32 	%r63, %tid.y;
	shl.b32 	%r64, %r4, 4;
	add.s32 	%r65, %r64, %r63;
	add.s32 	%r66, %r65, -16;
	setp.ge.u32 	%p28, %r66, %r32;
	setp.ge.s32 	%p29, %r3, %r33;
	or.pred  	%p30, %p29, %p28;
	@%p30 bra 	$L__BB4_39;
	mov.f32 	%f242, 0f3F800000;
	div.approx.f32 	%f243, %f242, %f258;
	mul.f32 	%f244, %f257, %f243;
	mad.lo.s32 	%r67, %r33, %r1, %r3;
	cvta.to.global.u64 	%rd58, %rd11;
	mul.wide.s32 	%rd59, %r67, 4;
	add.s64 	%rd60, %rd58, %rd59;
	st.global.f32 	[%rd60], %f244;
$L__BB4_39:
	ret;

}
	// .globl	_Z16_attentionKernelILi32ELi32EEvPKfS1_S1_iiPf
.visible .entry _Z16_attentionKernelILi32ELi32EEvPKfS1_S1_iiPf(
	.param .u64 .ptr .align 1 _Z16_attentionKernelILi32ELi32EEvPKfS1_S1_iiPf_param_0,
	.param .u64 .ptr .align 1 _Z16_attentionKernelILi32ELi32EEvPKfS1_S1_iiPf_param_1,
	.param .u64 .ptr .align 1 _Z16_attentionKernelILi32ELi32EEvPKfS1_S1_iiPf_param_2,
	.param .u32 _Z16_attentionKernelILi32ELi32EEvPKfS1_S1_iiPf_param_3,
	.param .u32 _Z16_attentionKernelILi32ELi32EEvPKfS1_S1_iiPf_param_4,
	.param .u64 .ptr .align 1 _Z16_attentionKernelILi32ELi32EEvPKfS1_S1_iiPf_param_5
)
{
	.reg .pred 	%p<33>;
	.reg .b32 	%r<74>;
	.reg .b32 	%f<322>;
	.reg .b64 	%rd<78>;
	// demoted variable
	.shared .align 4 .b8 _ZZ16_attentionKernelILi32ELi32EEvPKfS1_S1_iiPfE6inputS[4096];
	// demoted variable
	.shared .align 4 .b8 _ZZ16_attentionKernelILi32ELi32EEvPKfS1_S1_iiPfE9block_sum[4096];
	// demoted variable
	.shared .align 4 .b8 _ZZ16_attentionKernelILi32ELi32EEvPKfS1_S1_iiPfE9block_max[4096];
	ld.param.u64 	%rd12, [_Z16_attentionKernelILi32ELi32EEvPKfS1_S1_iiPf_param_0];
	ld.param.u64 	%rd13, [_Z16_attentionKernelILi32ELi32EEvPKfS1_S1_iiPf_param_1];
	ld.param.u64 	%rd10, [_Z16_attentionKernelILi32ELi32EEvPKfS1_S1_iiPf_param_2];
	ld.param.u32 	%r32, [_Z16_attentionKernelILi32ELi32EEvPKfS1_S1_iiPf_param_3];
	ld.param.u32 	%r33, [_Z16_attentionKernelILi32ELi32EEvPKfS1_S1_iiPf_param_4];
	ld.param.u64 	%rd11, [_Z16_attentionKernelILi32ELi32EEvPKfS1_S1_iiPf_param_5];
	cvta.to.global.u64 	%rd1, %rd13;
	cvta.to.global.u64 	%rd2, %rd12;
	mov.u32 	%r1, %ctaid.y;
	mov.u32 	%r2, %tid.x;
	mov.u32 	%r34, %ctaid.x;
	mov.u32 	%r35, %ntid.x;
	mad.lo.s32 	%r3, %r34, %r35, %r2;
	add.s32 	%r36, %r32, 31;
	shr.s32 	%r37, %r36, 31;
	shr.u32 	%r38, %r37, 27;
	add.s32 	%r39, %r36, %r38;
	shr.s32 	%r4, %r39, 5;
	setp.lt.s32 	%p2, %r32, 1;
	mov.f32 	%f320, 0f00000000;
	mov.f32 	%f319, %f320;
	@%p2 bra 	$L__BB5_41;
	mov.u32 	%r5, %tid.y;
	mul.lo.s32 	%r41, %r33, %r1;
	shl.b32 	%r42, %r2, 7;
	mov.u32 	%r43, _ZZ16_attentionKernelILi32ELi32EEvPKfS1_S1_iiPfE9block_max;
	add.s32 	%r6, %r43, %r42;
	shl.b32 	%r44, %r5, 2;
	add.s32 	%r7, %r6, %r44;
	mov.u32 	%r45, _ZZ16_attentionKernelILi32ELi32EEvPKfS1_S1_iiPfE9block_sum;
	add.s32 	%r8, %r45, %r42;
	add.s32 	%r9, %r8, %r44;
	mov.u32 	%r46, _ZZ16_attentionKernelILi32ELi32EEvPKfS1_S1_iiPfE6inputS;
	add.s32 	%r10, %r46, %r42;
	max.s32 	%r11, %r4, 1;
	add.s32 	%r12, %r33, -1;
	and.b32  	%r13, %r33, 15;
	and.b32  	%r14, %r33, 7;
	and.b32  	%r15, %r33, 2147483632;
	and.b32  	%r16, %r33, 3;
	neg.s32 	%r17, %r15;
	cvt.u64.u32 	%rd3, %r41;
	mul.wide.u32 	%rd14, %r41, 4;
	add.s64 	%rd15, %rd14, %rd2;
	add.s64 	%rd4, %rd15, 32;
	cvta.to.global.u64 	%rd5, %rd10;
	mov.f32 	%f309, 0fFF7FFFFF;
	mov.f32 	%f319, 0f00000000;
	mov.b32 	%r68, 0;
	mov.f32 	%f320, %f319;
$L__BB5_2:
	setp.lt.s32 	%p3, %r33, 1;
	shl.b32 	%r19, %r68, 5;
	add.s32 	%r20, %r19, %r5;
	mov.f32 	%f317, 0f00000000;
	@%p3 bra 	$L__BB5_16;
	setp.lt.u32 	%p4, %r12, 15;
	mul.lo.s32 	%r21, %r20, %r33;
	mov.f32 	%f317, 0f00000000;
	mov.b32 	%r72, 0;
	@%p4 bra 	$L__BB5_6;
	mov.f32 	%f317, 0f00000000;
	mov.u32 	%r69, %r21;
	mov.u64 	%rd77, %rd4;
	mov.u32 	%r70, %r17;
$L__BB5_5:
	.pragma "nounroll";
	mul.wide.s32 	%rd16, %r69, 4;
	add.s64 	%rd17, %rd1, %rd16;
	ld.global.nc.f32 	%f44, [%rd77+-32];
	ld.global.nc.f32 	%f45, [%rd17];
	fma.rn.f32 	%f46, %f44, %f45, %f317;
	ld.global.nc.f32 	%f47, [%rd77+-28];
	ld.global.nc.f32 	%f48, [%rd17+4];
	fma.rn.f32 	%f49, %f47, %f48, %f46;
	ld.global.nc.f32 	%f50, [%rd77+-24];
	ld.global.nc.f32 	%f51, [%rd17+8];
	fma.rn.f32 	%f52, %f50, %f51, %f49;
	ld.global.nc.f32 	%f53, [%rd77+-20];
	ld.global.nc.f32 	%f54, [%rd17+12];
	fma.rn.f32 	%f55, %f53, %f54, %f52;
	ld.global.nc.f32 	%f56, [%rd77+-16];
	ld.global.nc.f32 	%f57, [%rd17+16];
	fma.rn.f32 	%f58, %f56, %f57, %f55;
	ld.global.nc.f32 	%f59, [%rd77+-12];
	ld.global.nc.f32 	%f60, [%rd17+20];
	fma.rn.f32 	%f61, %f59, %f60, %f58;
	ld.global.nc.f32 	%f62, [%rd77+-8];
	ld.global.nc.f32 	%f63, [%rd17+24];
	fma.rn.f32 	%f64, %f62, %f63, %f61;
	ld.global.nc.f32 	%f65, [%rd77+-4];
	ld.global.nc.f32 	%f66, [%rd17+28];
	fma.rn.f32 	%f67, %f65, %f66, %f64;
	ld.global.nc.f32 	%f68, [%rd77];
	ld.global.nc.f32 	%f69, [%rd17+32];
	fma.rn.f32 	%f70, %f68, %f69, %f67;
	ld.global.nc.f32 	%f71, [%rd77+4];
	ld.global.nc.f32 	%f72, [%rd17+36];
	fma.rn.f32 	%f73, %f71, %f72, %f70;
	ld.global.nc.f32 	%f74, [%rd77+8];
	ld.global.nc.f32 	%f75, [%rd17+40];
	fma.rn.f32 	%f76, %f74, %f75, %f73;
	ld.global.nc.f32 	%f77, [%rd77+12];
	ld.global.nc.f32 	%f78, [%rd17+44];
	fma.rn.f32 	%f79, %f77, %f78, %f76;
	ld.global.nc.f32 	%f80, [%rd77+16];
	ld.global.nc.f32 	%f81, [%rd17+48];
	fma.rn.f32 	%f82, %f80, %f81, %f79;
	ld.global.nc.f32 	%f83, [%rd77+20];
	ld.global.nc.f32 	%f84, [%rd17+52];
	fma.rn.f32 	%f85, %f83, %f84, %f82;
	ld.global.nc.f32 	%f86, [%rd77+24];
	ld.global.nc.f32 	%f87, [%rd17+56];
	fma.rn.f32 	%f88, %f86, %f87, %f85;
	ld.global.nc.f32 	%f89, [%rd77+28];
	ld.global.nc.f32 	%f90, [%rd17+60];
	fma.rn.f32 	%f317, %f89, %f90, %f88;
	add.s32 	%r70, %r70, 16;
	add.s64 	%rd77, %rd77, 64;
	add.s32 	%r69, %r69, 16;
	setp.ne.s32 	%p5, %r70, 0;
	mov.u32 	%r72, %r15;
	@%p5 bra 	$L__BB5_5;
$L__BB5_6:
	setp.eq.s32 	%p6, %r13, 0;
	@%p6 bra 	$L__BB5_16;
	add.s32 	%r48, %r13, -1;
	setp.lt.u32 	%p7, %r48, 7;
	@%p7 bra 	$L__BB5_9;
	cvt.u32.u64 	%r49, %rd3;
	add.s32 	%r50, %r72, %r49;
	mul.wide.u32 	%rd18, %r50, 4;
	add.s64 	%rd19, %rd2, %rd18;
	ld.global.nc.f32 	%f92, [%rd19];
	add.s32 	%r51, %r72, %r21;
	mul.wide.s32 	%rd20, %r51, 4;
	add.s64 	%rd21, %rd1, %rd20;
	ld.global.nc.f32 	%f93, [%rd21];
	fma.rn.f32 	%f94, %f92, %f93, %f317;
	cvt.u64.u32 	%rd22, %r72;
	add.s64 	%rd23, %rd22, %rd3;
	shl.b64 	%rd24, %rd23, 2;
	add.s64 	%rd25, %rd2, %rd24;
	ld.global.nc.f32 	%f95, [%rd25+4];
	ld.global.nc.f32 	%f96, [%rd21+4];
	fma.rn.f32 	%f97, %f95, %f96, %f94;
	ld.global.nc.f32 	%f98, [%rd25+8];
	ld.global.nc.f32 	%f99, [%rd21+8];
	fma.rn.f32 	%f100, %f98, %f99, %f97;
	ld.global.nc.f32 	%f101, [%rd25+12];
	ld.global.nc.f32 	%f102, [%rd21+12];
	fma.rn.f32 	%f103, %f101, %f102, %f100;
	ld.global.nc.f32 	%f104, [%rd25+16];
	ld.global.nc.f32 	%f105, [%rd21+16];
	fma.rn.f32 	%f106, %f104, %f105, %f103;
	ld.global.nc.f32 	%f107, [%rd25+20];
	ld.global.nc.f32 	%f108, [%rd21+20];
	fma.rn.f32 	%f109, %f107, %f108, %f106;
	ld.global.nc.f32 	%f110, [%rd25+24];
	ld.global.nc.f32 	%f111, [%rd21+24];
	fma.rn.f32 	%f112, %f110, %f111, %f109;
	ld.global.nc.f32 	%f113, [%rd25+28];
	ld.global.nc.f32 	%f114, [%rd21+28];
	fma.rn.f32 	%f317, %f113, %f114, %f112;
	add.s32 	%r72, %r72, 8;
$L__BB5_9:
	setp.eq.s32 	%p8, %r14, 0;
	@%p8 bra 	$L__BB5_16;
	add.s32 	%r52, %r14, -1;
	setp.lt.u32 	%p9, %r52, 3;
	@%p9 bra 	$L__BB5_12;
	cvt.u32.u64 	%r53, %rd3;
	add.s32 	%r54, %r72, %r53;
	mul.wide.u32 	%rd26, %r54, 4;
	add.s64 	%rd27, %rd2, %rd26;
	ld.global.nc.f32 	%f116, [%rd27];
	add.s32 	%r55, %r72, %r21;
	mul.wide.s32 	%rd28, %r55, 4;
	add.s64 	%rd29, %rd1, %rd28;
	ld.global.nc.f32 	%f117, [%rd29];
	fma.rn.f32 	%f118, %f116, %f117, %f317;
	cvt.u64.u32 	%rd30, %r72;
	add.s64 	%rd31, %rd30, %rd3;
	shl.b64 	%rd32, %rd31, 2;
	add.s64 	%rd33, %rd2, %rd32;
	ld.global.nc.f32 	%f119, [%rd33+4];
	ld.global.nc.f32 	%f120, [%rd29+4];
	fma.rn.f32 	%f121, %f119, %f120, %f118;
	ld.global.nc.f32 	%f122, [%rd33+8];
	ld.global.nc.f32 	%f123, [%rd29+8];
	fma.rn.f32 	%f124, %f122, %f123, %f121;
	ld.global.nc.f32 	%f125, [%rd33+12];
	ld.global.nc.f32 	%f126, [%rd29+12];
	fma.rn.f32 	%f317, %f125, %f126, %f124;
	add.s32 	%r72, %r72, 4;
$L__BB5_12:
	setp.eq.s32 	%p10, %r16, 0;
	@%p10 bra 	$L__BB5_16;
	cvt.u32.u64 	%r56, %rd3;
	setp.eq.s32 	%p11, %r16, 1;
	add.s32 	%r57, %r72, %r56;
	mul.wide.u32 	%rd34, %r57, 4;
	add.s64 	%rd35, %rd2, %rd34;
	ld.global.nc.f32 	%f127, [%rd35];
	add.s32 	%r58, %r72, %r21;
	mul.wide.s32 	%rd36, %r58, 4;
	add.s64 	%rd8, %rd1, %rd36;
	ld.global.nc.f32 	%f128, [%rd8];
	fma.rn.f32 	%f317, %f127, %f128, %f317;
	@%p11 bra 	$L__BB5_16;
	setp.eq.s32 	%p12, %r16, 2;
	cvt.u64.u32 	%rd37, %r72;
	add.s64 	%rd38, %rd37, %rd3;
	shl.b64 	%rd39, %rd38, 2;
	add.s64 	%rd9, %rd2, %rd39;
	ld.global.nc.f32 	%f129, [%rd9+4];
	ld.global.nc.f32 	%f130, [%rd8+4];
	fma.rn.f32 	%f317, %f129, %f130, %f317;
	@%p12 bra 	$L__BB5_16;
	ld.global.nc.f32 	%f131, [%rd9+8];
	ld.global.nc.f32 	%f132, [%rd8+8];
	fma.rn.f32 	%f317, %f131, %f132, %f317;
$L__BB5_16:
	setp.gt.u32 	%p13, %r5, 15;
	setp.lt.s32 	%p14, %r20, %r32;
	selp.f32 	%f133, %f317, 0fFF7FFFFF, %p14;
	selp.f32 	%f134, 0f3F800000, 0f00000000, %p14;
	st.shared.f32 	[%r7], %f133;
	st.shared.f32 	[%r9], %f134;
	bar.sync 	0;
	@%p13 bra 	$L__BB5_20;
	ld.shared.f32 	%f18, [%r7];
	ld.shared.f32 	%f19, [%r7+64];
	setp.leu.f32 	%p15, %f18, %f19;
	@%p15 bra 	$L__BB5_19;
	ld.shared.f32 	%f141, [%r9];
	ld.shared.f32 	%f142, [%r9+64];
	sub.f32 	%f143, %f19, %f18;
	mul.f32 	%f144, %f143, 0f3FB8AA3B;
	ex2.approx.f32 	%f145, %f144;
	fma.rn.f32 	%f146, %f142, %f145, %f141;
	st.shared.f32 	[%r9], %f146;
	bra.uni 	$L__BB5_20;
$L__BB5_19:
	ld.shared.f32 	%f135, [%r9+64];
	ld.shared.f32 	%f136, [%r9];
	sub.f32 	%f137, %f18, %f19;
	mul.f32 	%f138, %f137, 0f3FB8AA3B;
	ex2.approx.f32 	%f139, %f138;
	fma.rn.f32 	%f140, %f136, %f139, %f135;
	st.shared.f32 	[%r9], %f140;
	st.shared.f32 	[%r7], %f19;
$L__BB5_20:
	setp.gt.u32 	%p16, %r5, 7;
	bar.sync 	0;
	@%p16 bra 	$L__BB5_24;
	ld.shared.f32 	%f20, [%r7];
	ld.shared.f32 	%f21, [%r7+32];
	setp.gt.f32 	%p17, %f20, %f21;
	@%p17 bra 	$L__BB5_23;
	ld.shared.f32 	%f147, [%r9+32];
	ld.shared.f32 	%f148, [%r9];
	sub.f32 	%f149, %f20, %f21;
	mul.f32 	%f150, %f149, 0f3FB8AA3B;
	ex2.approx.f32 	%f151, %f150;
	fma.rn.f32 	%f152, %f148, %f151, %f147;
	st.shared.f32 	[%r9], %f152;
	st.shared.f32 	[%r7], %f21;
	bra.uni 	$L__BB5_24;
$L__BB5_23:
	ld.shared.f32 	%f153, [%r9];
	ld.shared.f32 	%f154, [%r9+32];
	sub.f32 	%f155, %f21, %f20;
	mul.f32 	%f156, %f155, 0f3FB8AA3B;
	ex2.approx.f32 	%f157, %f156;
	fma.rn.f32 	%f158, %f154, %f157, %f153;
	st.shared.f32 	[%r9], %f158;
$L__BB5_24:
	setp.gt.u32 	%p18, %r5, 3;
	bar.sync 	0;
	@%p18 bra 	$L__BB5_28;
	ld.shared.f32 	%f22, [%r7];
	ld.shared.f32 	%f23, [%r7+16];
	setp.gt.f32 	%p19, %f22, %f23;
	@%p19 bra 	$L__BB5_27;
	ld.shared.f32 	%f159, [%r9+16];
	ld.shared.f32 	%f160, [%r9];
	sub.f32 	%f161, %f22, %f23;
	mul.f32 	%f162, %f161, 0f3FB8AA3B;
	ex2.approx.f32 	%f163, %f162;
	fma.rn.f32 	%f164, %f160, %f163, %f159;
	st.shared.f32 	[%r9], %f164;
	st.shared.f32 	[%r7], %f23;
	bra.uni 	$L__BB5_28;
$L__BB5_27:
	ld.shared.f32 	%f165, [%r9];
	ld.shared.f32 	%f166, [%r9+16];
	sub.f32 	%f167, %f23, %f22;
	mul.f32 	%f168, %f167, 0f3FB8AA3B;
	ex2.approx.f32 	%f169, %f168;
	fma.rn.f32 	%f170, %f166, %f169, %f165;
	st.shared.f32 	[%r9], %f170;
$L__BB5_28:
	setp.gt.u32 	%p20, %r5, 1;
	bar.sync 	0;
	@%p20 bra 	$L__BB5_32;
	ld.shared.f32 	%f24, [%r7];
	ld.shared.f32 	%f25, [%r7+8];
	setp.gt.f32 	%p21, %f24, %f25;
	@%p21 bra 	$L__BB5_31;
	ld.shared.f32 	%f171, [%r9+8];
	ld.shared.f32 	%f172, [%r9];
	sub.f32 	%f173, %f24, %f25;
	mul.f32 	%f174, %f173, 0f3FB8AA3B;
	ex2.approx.f32 	%f175, %f174;
	fma.rn.f32 	%f176, %f172, %f175, %f171;
	st.shared.f32 	[%r9], %f176;
	st.shared.f32 	[%r7], %f25;
	bra.uni 	$L__BB5_32;
$L__BB5_31:
	ld.shared.f32 	%f177, [%r9];
	ld.shared.f32 	%f178, [%r9+8];
	sub.f32 	%f179, %f25, %f24;
	mul.f32 	%f180, %f179, 0f3FB8AA3B;
	ex2.approx.f32 	%f181, %f180;
	fma.rn.f32 	%f182, %f178, %f181, %f177;
	st.shared.f32 	[%r9], %f182;
$L__BB5_32:
	setp.ne.s32 	%p22, %r5, 0;
	bar.sync 	0;
	@%p22 bra 	$L__BB5_36;
	ld.shared.f32 	%f26, [%r7];
	ld.shared.f32 	%f27, [%r6+4];
	setp.gt.f32 	%p23, %f26, %f27;
	@%p23 bra 	$L__BB5_35;
	ld.shared.f32 	%f183, [%r8+4];
	ld.shared.f32 	%f184, [%r9];
	sub.f32 	%f185, %f26, %f27;
	mul.f32 	%f186, %f185, 0f3FB8AA3B;
	ex2.approx.f32 	%f187, %f186;
	fma.rn.f32 	%f188, %f184, %f187, %f183;
	st.shared.f32 	[%r9], %f188;
	st.shared.f32 	[%r7], %f27;
	bra.uni 	$L__BB5_36;
$L__BB5_35:
	ld.shared.f32 	%f189, [%r9];
	ld.shared.f32 	%f190, [%r8+4];
	sub.f32 	%f191, %f27, %f26;
	mul.f32 	%f192, %f191, 0f3FB8AA3B;
	ex2.approx.f32 	%f193, %f192;
	fma.rn.f32 	%f194, %f190, %f193, %f189;
	st.shared.f32 	[%r9], %f194;
$L__BB5_36:
	setp.lt.s32 	%p25, %r3, %r33;
	bar.sync 	0;
	ld.shared.f32 	%f196, [%r6];
	setp.gt.f32 	%p26, %f309, %f196;
	ld.shared.f32 	%f197, [%r8];
	selp.f32 	%f28, %f309, %f196, %p26;
	selp.f32 	%f198, %f320, %f197, %p26;
	selp.f32 	%f199, %f197, %f320, %p26;
	selp.f32 	%f200, %f196, %f309, %p26;
	sub.f32 	%f201, %f200, %f28;
	mul.f32 	%f202, %f201, 0f3FB8AA3B;
	ex2.approx.f32 	%f203, %f202;
	fma.rn.f32 	%f320, %f199, %f203, %f198;
	bar.sync 	0;
	and.pred  	%p1, %p25, %p14;
	mov.f32 	%f318, 0f00000000;
	not.pred 	%p27, %p1;
	@%p27 bra 	$L__BB5_38;
	sub.f32 	%f204, %f317, %f28;
	mul.f32 	%f205, %f204, 0f3FB8AA3B;
	ex2.approx.f32 	%f318, %f205;
$L__BB5_38:
	shl.b32 	%r59, %r5, 2;
	add.s32 	%r60, %r10, %r59;
	st.shared.f32 	[%r60], %f318;
	bar.sync 	0;
	ld.shared.f32 	%f206, [%r10];
	mad.lo.s32 	%r61, %r19, %r33, %r3;
	mul.wide.s32 	%rd40, %r61, 4;
	add.s64 	%rd41, %rd5, %rd40;
	ld.global.nc.f32 	%f207, [%rd41];
	fma.rn.f32 	%f208, %f206, %f207, 0f00000000;
	ld.shared.f32 	%f209, [%r10+4];
	mul.wide.s32 	%rd42, %r33, 4;
	add.s64 	%rd43, %rd41, %rd42;
	ld.global.nc.f32 	%f210, [%rd43];
	fma.rn.f32 	%f211, %f209, %f210, %f208;
	ld.shared.f32 	%f212, [%r10+8];
	add.s64 	%rd44, %rd43, %rd42;
	ld.global.nc.f32 	%f213, [%rd44];
	fma.rn.f32 	%f214, %f212, %f213, %f211;
	ld.shared.f32 	%f215, [%r10+12];
	add.s64 	%rd45, %rd44, %rd42;
	ld.global.nc.f32 	%f216, [%rd45];
	fma.rn.f32 	%f217, %f215, %f216, %f214;
	ld.shared.f32 	%f218, [%r10+16];
	add.s64 	%rd46, %rd45, %rd42;
	ld.global.nc.f32 	%f219, [%rd46];
	fma.rn.f32 	%f220, %f218, %f219, %f217;
	ld.shared.f32 	%f221, [%r10+20];
	add.s64 	%rd47, %rd46, %rd42;
	ld.global.nc.f32 	%f222, [%rd47];
	fma.rn.f32 	%f223, %f221, %f222, %f220;
	ld.shared.f32 	%f224, [%r10+24];
	add.s64 	%rd48, %rd47, %rd42;
	ld.global.nc.f32 	%f225, [%rd48];
	fma.rn.f32 	%f226, %f224, %f225, %f223;
	ld.shared.f32 	%f227, [%r10+28];
	add.s64 	%rd49, %rd48, %rd42;
	ld.global.nc.f32 	%f228, [%rd49];
	fma.rn.f32 	%f229, %f227, %f228, %f226;
	ld.shared.f32 	%f230, [%r10+32];
	add.s64 	%rd50, %rd49, %rd42;
	ld.global.nc.f32 	%f231, [%rd50];
	fma.rn.f32 	%f232, %f230, %f231, %f229;
	ld.shared.f32 	%f233, [%r10+36];
	add.s64 	%rd51, %rd50, %rd42;
	ld.global.nc.f32 	%f234, [%rd51];
	fma.rn.f32 	%f235, %f233, %f234, %f232;
	ld.shared.f32 	%f236, [%r10+40];
	add.s64 	%rd52, %rd51, %rd42;
	ld.global.nc.f32 	%f237, [%rd52];
	fma.rn.f32 	%f238, %f236, %f237, %f235;
	ld.shared.f32 	%f239, [%r10+44];
	add.s64 	%rd53, %rd52, %rd42;
	ld.global.nc.f32 	%f240, [%rd53];
	fma.rn.f32 	%f241, %f239, %f240, %f238;
	ld.shared.f32 	%f242, [%r10+48];
	add.s64 	%rd54, %rd53, %rd42;
	ld.global.nc.f32 	%f243, [%rd54];
	fma.rn.f32 	%f244, %f242, %f243, %f241;
	ld.shared.f32 	%f245, [%r10+52];
	add.s64 	%rd55, %rd54, %rd42;
	ld.global.nc.f32 	%f246, [%rd55];
	fma.rn.f32 	%f247, %f245, %f246, %f244;
	ld.shared.f32 	%f248, [%r10+56];
	add.s64 	%rd56, %rd55, %rd42;
	ld.global.nc.f32 	%f249, [%rd56];
	fma.rn.f32 	%f250, %f248, %f249, %f247;
	ld.shared.f32 	%f251, [%r10+60];
	add.s64 	%rd57, %rd56, %rd42;
	ld.global.nc.f32 	%f252, [%rd57];
	fma.rn.f32 	%f253, %f251, %f252, %f250;
	ld.shared.f32 	%f254, [%r10+64];
	add.s64 	%rd58, %rd57, %rd42;
	ld.global.nc.f32 	%f255, [%rd58];
	fma.rn.f32 	%f256, %f254, %f255, %f253;
	ld.shared.f32 	%f257, [%r10+68];
	add.s64 	%rd59, %rd58, %rd42;
	ld.global.nc.f32 	%f258, [%rd59];
	fma.rn.f32 	%f259, %f257, %f258, %f256;
	ld.shared.f32 	%f260, [%r10+72];
	add.s64 	%rd60, %rd59, %rd42;
	ld.global.nc.f32 	%f261, [%rd60];
	fma.rn.f32 	%f262, %f260, %f261, %f259;
	ld.shared.f32 	%f263, [%r10+76];
	add.s64 	%rd61, %rd60, %rd42;
	ld.global.nc.f32 	%f264, [%rd61];
	fma.rn.f32 	%f265, %f263, %f264, %f262;
	ld.shared.f32 	%f266, [%r10+80];
	add.s64 	%rd62, %rd61, %rd42;
	ld.global.nc.f32 	%f267, [%rd62];
	fma.rn.f32 	%f268, %f266, %f267, %f265;
	ld.shared.f32 	%f269, [%r10+84];
	add.s64 	%rd63, %rd62, %rd42;
	ld.global.nc.f32 	%f270, [%rd63];
	fma.rn.f32 	%f271, %f269, %f270, %f268;
	ld.shared.f32 	%f272, [%r10+88];
	add.s64 	%rd64, %rd63, %rd42;
	ld.global.nc.f32 	%f273, [%rd64];
	fma.rn.f32 	%f274, %f272, %f273, %f271;
	ld.shared.f32 	%f275, [%r10+92];
	add.s64 	%rd65, %rd64, %rd42;
	ld.global.nc.f32 	%f276, [%rd65];
	fma.rn.f32 	%f277, %f275, %f276, %f274;
	ld.shared.f32 	%f278, [%r10+96];
	add.s64 	%rd66, %rd65, %rd42;
	ld.global.nc.f32 	%f279, [%rd66];
	fma.rn.f32 	%f280, %f278, %f279, %f277;
	ld.shared.f32 	%f281, [%r10+100];
	add.s64 	%rd67, %rd66, %rd42;
	ld.global.nc.f32 	%f282, [%rd67];
	fma.rn.f32 	%f283, %f281, %f282, %f280;
	ld.shared.f32 	%f284, [%r10+104];
	add.s64 	%rd68, %rd67, %rd42;
	ld.global.nc.f32 	%f285, [%rd68];
	fma.rn.f32 	%f286, %f284, %f285, %f283;
	ld.shared.f32 	%f287, [%r10+108];
	add.s64 	%rd69, %rd68, %rd42;
	ld.global.nc.f32 	%f288, [%rd69];
	fma.rn.f32 	%f289, %f287, %f288, %f286;
	ld.shared.f32 	%f290, [%r10+112];
	add.s64 	%rd70, %rd69, %rd42;
	ld.global.nc.f32 	%f291, [%rd70];
	fma.rn.f32 	%f292, %f290, %f291, %f289;
	ld.shared.f32 	%f293, [%r10+116];
	add.s64 	%rd71, %rd70, %rd42;
	ld.global.nc.f32 	%f294, [%rd71];
	fma.rn.f32 	%f295, %f293, %f294, %f292;
	ld.shared.f32 	%f296, [%r10+120];
	add.s64 	%rd72, %rd71, %rd42;
	ld.global.nc.f32 	%f297, [%rd72];
	fma.rn.f32 	%f298, %f296, %f297, %f295;
	ld.shared.f32 	%f299, [%r10+124];
	add.s64 	%rd73, %rd72, %rd42;
	ld.global.nc.f32 	%f300, [%rd73];
	fma.rn.f32 	%f32, %f299, %f300, %f298;
	@%p27 bra 	$L__BB5_40;
	sub.f32 	%f301, %f309, %f28;
	mul.f32 	%f302, %f301, 0f3FB8AA3B;
	ex2.approx.f32 	%f303, %f302;
	fma.rn.f32 	%f319, %f319, %f303, %f32;
$L__BB5_40:
	bar.sync 	0;
	mad.lo.s32 	%r62, %r68, -31, %r19;
	add.s32 	%r68, %r62, 1;
	setp.ne.s32 	%p29, %r68, %r11;
	mov.f32 	%f309, %f28;
	@%p29 bra 	$L__BB5_2;
$L__BB5_41:
	mov.u32 	%r63, %tid.y;
	shl.b32 	%r64, %r4, 5;
	add.s32 	%r65, %r64, %r63;
	add.s32 	%r66, %r65, -32;
	setp.ge.u32 	%p30, %r66, %r32;
	setp.ge.s32 	%p31, %r3, %r33;
	or.pred  	%p32, %p31, %p30;
	@%p32 bra 	$L__BB5_43;
	mov.f32 	%f304, 0f3F800000;
	div.approx.f32 	%f305, %f304, %f320;
	mul.f32 	%f306, %f319, %f305;
	mad.lo.s32 	%r67, %r33, %r1, %r3;
	cvta.to.global.u64 	%rd74, %rd11;
	mul.wide.s32 	%rd75, %r67, 4;
	add.s64 	%rd76, %rd74, %rd75;
	st.global.f32 	[%rd76], %f306;
$L__BB5_43:
	ret;

}
	// .globl	_Z16_attentionKernelILi16ELi64EEvPKfS1_S1_iiPf
.visible .entry _Z16_attentionKernelILi16ELi64EEvPKfS1_S1_iiPf(
	.param .u64 .ptr .align 1 _Z16_attentionKernelILi16ELi64EEvPKfS1_S1_iiPf_param_0,
	.param .u64 .ptr .align 1 _Z16_attentionKernelILi16ELi64EEvPKfS1_S1_iiPf_param_1,
	.param .u64 .ptr .align 1 _Z16_attentionKernelILi16ELi64EEvPKfS1_S1_iiPf_param_2,
	.param .u32 _Z16_attentionKernelILi16ELi64EEvPKfS1_S1_iiPf_param_3,
	.param .u32 _Z16_attentionKernelILi16ELi64EEvPKfS1_S1_iiPf_param_4,
	.param .u64 .ptr .align 1 _Z16_attentionKernelILi16ELi64EEvPKfS1_S1_iiPf_param_5
)
{
	.reg .pred 	%p<36>;
	.reg .b32 	%r<80>;
	.reg .b32 	%f<291>;
	.reg .b64 	%rd<62>;
	// demoted variable
	.shared .align 4 .b8 _ZZ16_attentionKernelILi16ELi64EEvPKfS1_S1_iiPfE6inputS[4096];
	// demoted variable
	.shared .align 4 .b8 _ZZ16_attentionKernelILi16ELi64EEvPKfS1_S1_iiPfE9block_sum[4096];
	// demoted variable
	.shared .align 4 .b8 _ZZ16_attentionKernelILi16ELi64EEvPKfS1_S1_iiPfE9block_max[4096];
	ld.param.u64 	%rd12, [_Z16_attentionKernelILi16ELi64EEvPKfS1_S1_iiPf_param_0];
	ld.param.u64 	%rd13, [_Z16_attentionKernelILi16ELi64EEvPKfS1_S1_iiPf_param_1];
	ld.param.u64 	%rd10, [_Z16_attentionKernelILi16ELi64EEvPKfS1_S1_iiPf_param_2];
	ld.param.u32 	%r34, [_Z16_attentionKernelILi16ELi64EEvPKfS1_S1_iiPf_param_3];
	ld.param.u32 	%r35, [_Z16_attentionKernelILi16ELi64EEvPKfS1_S1_iiPf_param_4];
	ld.param.u64 	%rd11, [_Z16_attentionKernelILi16ELi64EEvPKfS1_S1_iiPf_param_5];
	cvta.to.global.u64 	%rd1, %rd13;
	cvta.to.global.u64 	%rd2, %rd12;
	mov.u32 	%r1, %ctaid.y;
	mov.u32 	%r2, %tid.x;
	mov.u32 	%r36, %ctaid.x;
	mov.u32 	%r37, %ntid.x;
	mad.lo.s32 	%r3, %r36, %r37, %r2;
	add.s32 	%r38, %r34, 63;
	shr.s32 	%r39, %r38, 31;
	shr.u32 	%r40, %r39, 26;
	add.s32 	%r41, %r38, %r40;
	shr.s32 	%r4, %r41, 6;
	setp.lt.s32 	%p2, %r34, 1;
	mov.f32 	%f289, 0f00000000;
	mov.f32 	%f275, %f289;
	@%p2 bra 	$L__BB6_47;
	mov.u32 	%r5, %tid.y;
	mul.lo.s32 	%r43, %r35, %r1;
	shl.b32 	%r44, %r2, 8;
	mov.u32 	%r45, _ZZ16_attentionKernelILi16ELi64EEvPKfS1_S1_iiPfE9block_max;
	add.s32 	%r6, %r45, %r44;
	shl.b32 	%r46, %r5, 2;
	add.s32 	%r7, %r6, %r46;
	mov.u32 	%r47, _ZZ16_attentionKernelILi16ELi64EEvPKfS1_S1_iiPfE9block_sum;
	add.s32 	%r8, %r47, %r44;
	add.s32 	%r9, %r8, %r46;
	mov.u32 	%r48, _ZZ16_attentionKernelILi16ELi64EEvPKfS1_S1_iiPfE6inputS;
	add.s32 	%r10, %r48, %r44;
	max.s32 	%r11, %r4, 1;
	add.s32 	%r12, %r35, -1;
	and.b32  	%r13, %r35, 15;
	and.b32  	%r14, %r35, 7;
	and.b32  	%r15, %r35, 2147483632;
	and.b32  	%r16, %r35, 3;
	neg.s32 	%r17, %r15;
	cvt.u64.u32 	%rd3, %r43;
	mul.wide.u32 	%rd14, %r43, 4;
	add.s64 	%rd15, %rd14, %rd2;
	add.s64 	%rd4, %rd15, 32;
	cvta.to.global.u64 	%rd5, %rd10;
	mov.f32 	%f277, 0fFF7FFFFF;
	mov.f32 	%f275, 0f00000000;
	mov.b32 	%r73, 0;
	mov.f32 	%f289, %f275;
$L__BB6_2:
	setp.lt.s32 	%p3, %r35, 1;
	shl.b32 	%r19, %r73, 6;
	add.s32 	%r20, %r19, %r5;
	mov.f32 	%f285, 0f00000000;
	@%p3 bra 	$L__BB6_16;
	setp.lt.u32 	%p4, %r12, 15;
	mul.lo.s32 	%r21, %r20, %r35;
	mov.f32 	%f285, 0f00000000;
	mov.b32 	%r77, 0;
	@%p4 bra 	$L__BB6_6;
	mov.f32 	%f285, 0f00000000;
	mov.u32 	%r74, %r21;
	mov.u64 	%rd61, %rd4;
	mov.u32 	%r75, %r17;
$L__BB6_5:
	.pragma "nounroll";
	mul.wide.s32 	%rd16, %r74, 4;
	add.s64 	%rd17, %rd1, %rd16;
	ld.global.nc.f32 	%f47, [%rd61+-32];
	ld.global.nc.f32 	%f48, [%rd17];
	fma.rn.f32 	%f49, %f47, %f48, %f285;
	ld.global.nc.f32 	%f50, [%rd61+-28];
	ld.global.nc.f32 	%f51, [%rd17+4];
	fma.rn.f32 	%f52, %f50, %f51, %f49;
	ld.global.nc.f32 	%f53, [%rd61+-24];
	ld.global.nc.f32 	%f54, [%rd17+8];
	fma.rn.f32 	%f55, %f53, %f54, %f52;
	ld.global.nc.f32 	%f56, [%rd61+-20];
	ld.global.nc.f32 	%f57, [%rd17+12];
	fma.rn.f32 	%f58, %f56, %f57, %f55;
	ld.global.nc.f32 	%f59, [%rd61+-16];
	ld.global.nc.f32 	%f60, [%rd17+16];
	fma.rn.f32 	%f61, %f59, %f60, %f58;
	ld.global.nc.f32 	%f62, [%rd61+-12];
	ld.global.nc.f32 	%f63, [%rd17+20];
	fma.rn.f32 	%f64, %f62, %f63, %f61;
	ld.global.nc.f32 	%f65, [%rd61+-8];
	ld.global.nc.f32 	%f66, [%rd17+24];
	fma.rn.f32 	%f67, %f65, %f66, %f64;
	ld.global.nc.f32 	%f68, [%rd61+-4];
	ld.global.nc.f32 	%f69, [%rd17+28];
	fma.rn.f32 	%f70, %f68, %f69, %f67;
	ld.global.nc.f32 	%f71, [%rd61];
	ld.global.nc.f32 	%f72, [%rd17+32];
	fma.rn.f32 	%f73, %f71, %f72, %f70;
	ld.global.nc.f32 	%f74, [%rd61+4];
	ld.global.nc.f32 	%f75, [%rd17+36];
	fma.rn.f32 	%f76, %f74, %f75, %f73;
	ld.global.nc.f32 	%f77, [%rd61+8];
	ld.global.nc.f32 	%f78, [%rd17+40];
	fma.rn.f32 	%f79, %f77, %f78, %f76;
	ld.global.nc.f32 	%f80, [%rd61+12];
	ld.global.nc.f32 	%f81, [%rd17+44];
	fma.rn.f32 	%f82, %f80, %f81, %f79;
	ld.global.nc.f32 	%f83, [%rd61+16];
	ld.global.nc.f32 	%f84, [%rd17+48];
	fma.rn.f32 	%f85, %f83, %f84, %f82;
	ld.global.nc.f32 	%f86, [%rd61+20];
	ld.global.nc.f32 	%f87, [%rd17+52];
	fma.rn.f32 	%f88, %f86, %f87, %f85;
	ld.global.nc.f32 	%f89, [%rd61+24];
	ld.global.nc.f32 	%f90, [%rd17+56];
	fma.rn.f32 	%f91, %f89, %f90, %f88;
	ld.global.nc.f32 	%f92, [%rd61+28];
	ld.global.nc.f32 	%f93, [%rd17+60];
	fma.rn.f32 	%f285, %f92, %f93, %f91;
	add.s32 	%r75, %r75, 16;
	add.s64 	%rd61, %rd61, 64;
	add.s32 	%r74, %r74, 16;
	setp.ne.s32 	%p5, %r75, 0;
	mov.u32 	%r77, %r15;
	@%p5 bra 	$L__BB6_5;
$L__BB6_6:
	setp.eq.s32 	%p6, %r13, 0;
	@%p6 bra 	$L__BB6_16;
	add.s32 	%r50, %r13, -1;
	setp.lt.u32 	%p7, %r50, 7;
	@%p7 bra 	$L__BB6_9;
	cvt.u32.u64 	%r51, %rd3;
	add.s32 	%r52, %r77, %r51;
	mul.wide.u32 	%rd18, %r52, 4;
	add.s64 	%rd19, %rd2, %rd18;
	ld.global.nc.f32 	%f95, [%rd19];
	add.s32 	%r53, %r77, %r21;
	mul.wide.s32 	%rd20, %r53, 4;
	add.s64 	%rd21, %rd1, %rd20;
	ld.global.nc.f32 	%f96, [%rd21];
	fma.rn.f32 	%f97, %f95, %f96, %f285;
	cvt.u64.u32 	%rd22, %r77;
	add.s64 	%rd23, %rd22, %rd3;
	shl.b64 	%rd24, %rd23, 2;
	add.s64 	%rd25, %rd2, %rd24;
	ld.global.nc.f32 	%f98, [%rd25+4];
	ld.global.nc.f32 	%f99, [%rd21+4];
	fma.rn.f32 	%f100, %f98, %f99, %f97;
	ld.global.nc.f32 	%f101, [%rd25+8];
	ld.global.nc.f32 	%f102, [%rd21+8];
	fma.rn.f32 	%f103, %f101, %f102, %f100;
	ld.global.nc.f32 	%f104, [%rd25+12];
	ld.global.nc.f32 	%f105, [%rd21+12];
	fma.rn.f32 	%f106, %f104, %f105, %f103;
	ld.global.nc.f32 	%f107, [%rd25+16];
	ld.global.nc.f32 	%f108, [%rd21+16];
	fma.rn.f32 	%f109, %f107, %f108, %f106;
	ld.global.nc.f32 	%f110, [%rd25+20];
	ld.global.nc.f32 	%f111, [%rd21+20];
	fma.rn.f32 	%f112, %f110, %f111, %f109;
	ld.global.nc.f32 	%f113, [%rd25+24];
	ld.global.nc.f32 	%f114, [%rd21+24];
	fma.rn.f32 	%f115, %f113, %f114, %f112;
	ld.global.nc.f32 	%f116, [%rd25+28];
	ld.global.nc.f32 	%f117, [%rd21+28];
	fma.rn.f32 	%f285, %f116, %f117, %f115;
	add.s32 	%r77, %r77, 8;
$L__BB6_9:
	setp.eq.s32 	%p8, %r14, 0;
	@%p8 bra 	$L__BB6_16;
	add.s32 	%r54, %r14, -1;
	setp.lt.u32 	%p9, %r54, 3;
	@%p9 bra 	$L__BB6_12;
	cvt.u32.u64 	%r55, %rd3;
	add.s32 	%r56, %r77, %r55;
	mul.wide.u32 	%rd26, %r56, 4;
	add.s64 	%rd27, %rd2, %rd26;
	ld.global.nc.f32 	%f119, [%rd27];
	add.s32 	%r57, %r77, %r21;
	mul.wide.s32 	%rd28, %r57, 4;
	add.s64 	%rd29, %rd1, %rd28;
	ld.global.nc.f32 	%f120, [%rd29];
	fma.rn.f32 	%f121, %f119, %f120, %f285;
	cvt.u64.u32 	%rd30, %r77;
	add.s64 	%rd31, %rd30, %rd3;
	shl.b64 	%rd32, %rd31, 2;
	add.s64 	%rd33, %rd2, %rd32;
	ld.global.nc.f32 	%f122, [%rd33+4];
	ld.global.nc.f32 	%f123, [%rd29+4];
	fma.rn.f32 	%f124, %f122, %f123, %f121;
	ld.global.nc.f32 	%f125, [%rd33+8];
	ld.global.nc.f32 	%f126, [%rd29+8];
	fma.rn.f32 	%f127, %f125, %f126, %f124;
	ld.global.nc.f32 	%f128, [%rd33+12];
	ld.global.nc.f32 	%f129, [%rd29+12];
	fma.rn.f32 	%f285, %f128, %f129, %f127;
	add.s32 	%r77, %r77, 4;
$L__BB6_12:
	setp.eq.s32 	%p10, %r16, 0;
	@%p10 bra 	$L__BB6_16;
	cvt.u32.u64 	%r58, %rd3;
	setp.eq.s32 	%p11, %r16, 1;
	add.s32 	%r59, %r77, %r58;
	mul.wide.u32 	%rd34, %r59, 4;
	add.s64 	%rd35, %rd2, %rd34;
	ld.global.nc.f32 	%f130, [%rd35];
	add.s32 	%r60, %r77, %r21;
	mul.wide.s32 	%rd36, %r60, 4;
	add.s64 	%rd8, %rd1, %rd36;
	ld.global.nc.f32 	%f131, [%rd8];
	fma.rn.f32 	%f285, %f130, %f131, %f285;
	@%p11 bra 	$L__BB6_16;
	setp.eq.s32 	%p12, %r16, 2;
	cvt.u64.u32 	%rd37, %r77;
	add.s64 	%rd38, %rd37, %rd3;
	shl.b64 	%rd39, %rd38, 2;
	add.s64 	%rd9, %rd2, %rd39;
	ld.global.nc.f32 	%f132, [%rd9+4];
	ld.global.nc.f32 	%f133, [%rd8+4];
	fma.rn.f32 	%f285, %f132, %f133, %f285;
	@%p12 bra 	$L__BB6_16;
	ld.global.nc.f32 	%f134, [%rd9+8];
	ld.global.nc.f32 	%f135, [%rd8+8];
	fma.rn.f32 	%f285, %f134, %f135, %f285;
$L__BB6_16:
	setp.gt.u32 	%p13, %r5, 31;
	setp.lt.s32 	%p14, %r20, %r34;
	selp.f32 	%f136, %f285, 0fFF7FFFFF, %p14;
	selp.f32 	%f137, 0f3F800000, 0f00000000, %p14;
	st.shared.f32 	[%r7], %f136;
	st.shared.f32 	[%r9], %f137;
	bar.sync 	0;
	@%p13 bra 	$L__BB6_20;
	ld.shared.f32 	%f18, [%r7];
	ld.shared.f32 	%f19, [%r7+128];
	setp.leu.f32 	%p15, %f18, %f19;
	@%p15 bra 	$L__BB6_19;
	ld.shared.f32 	%f144, [%r9];
	ld.shared.f32 	%f145, [%r9+128];
	sub.f32 	%f146, %f19, %f18;
	mul.f32 	%f147, %f146, 0f3FB8AA3B;
	ex2.approx.f32 	%f148, %f147;
	fma.rn.f32 	%f149, %f145, %f148, %f144;
	st.shared.f32 	[%r9], %f149;
	bra.uni 	$L__BB6_20;
$L__BB6_19:
	ld.shared.f32 	%f138, [%r9+128];
	ld.shared.f32 	%f139, [%r9];
	sub.f32 	%f140, %f18, %f19;
	mul.f32 	%f141, %f140, 0f3FB8AA3B;
	ex2.approx.f32 	%f142, %f141;
	fma.rn.f32 	%f143, %f139, %f142, %f138;
	st.shared.f32 	[%r9], %f143;
	st.shared.f32 	[%r7], %f19;
$L__BB6_20:
	setp.gt.u32 	%p16, %r5, 15;
	bar.sync 	0;
	@%p16 bra 	$L__BB6_24;
	ld.shared.f32 	%f20, [%r7];
	ld.shared.f32 	%f21, [%r7+64];
	setp.gt.f32 	%p17, %f20, %f21;
	@%p17 bra 	$L__BB6_23;
	ld.shared.f32 	%f150, [%r9+64];
	ld.shared.f32 	%f151, [%r9];
	sub.f32 	%f152, %f20, %f21;
	mul.f32 	%f153, %f152, 0f3FB8AA3B;
	ex2.approx.f32 	%f154, %f153;
	fma.rn.f32 	%f155, %f151, %f154, %f150;
	st.shared.f32 	[%r9], %f155;
	st.shared.f32 	[%r7], %f21;
	bra.uni 	$L__BB6_24;
$L__BB6_23:
	ld.shared.f32 	%f156, [%r9];
	ld.shared.f32 	%f157, [%r9+64];
	sub.f32 	%f158, %f21, %f20;
	mul.f32 	%f159, %f158, 0f3FB8AA3B;
	ex2.approx.f32 	%f160, %f159;
	fma.rn.f32 	%f161, %f157, %f160, %f156;
	st.shared.f32 	[%r9], %f161;
$L__BB6_24:
	setp.gt.u32 	%p18, %r5, 7;
	bar.sync 	0;
	@%p18 bra 	$L__BB6_28;
	ld.shared.f32 	%f22, [%r7];
	ld.shared.f32 	%f23, [%r7+32];
	setp.gt.f32 	%p19, %f22, %f23;
	@%p19 bra 	$L__BB6_27;
	ld.shared.f32 	%f162, [%r9+32];
	ld.shared.f32 	%f163, [%r9];
	sub.f32 	%f164, %f22, %f23;
	mul.f32 	%f165, %f164, 0f3FB8AA3B;
	ex2.approx.f32 	%f166, %f165;
	fma.rn.f32 	%f167, %f163, %f166, %f162;
	st.shared.f32 	[%r9], %f167;
	st.shared.f32 	[%r7], %f23;
	bra.uni 	$L__BB6_28;
$L__BB6_27:
	ld.shared.f32 	%f168, [%r9];
	ld.shared.f32 	%f169, [%r9+32];
	sub.f32 	%f170, %f23, %f22;
	mul.f32 	%f171, %f170, 0f3FB8AA3B;
	ex2.approx.f32 	%f172, %f171;
	fma.rn.f32 	%f173, %f169, %f172, %f168;
	st.shared.f32 	[%r9], %f173;
$L__BB6_28:
	setp.gt.u32 	%p20, %r5, 3;
	bar.sync 	0;
	@%p20 bra 	$L__BB6_32;
	ld.shared.f32 	%f24, [%r7];
	ld.shared.f32 	%f25, [%r7+16];
	setp.gt.f32 	%p21, %f24, %f25;
	@%p21 bra 	$L__BB6_31;
	ld.shared.f32 	%f174, [%r9+16];
	ld.shared.f32 	%f175, [%r9];
	sub.f32 	%f176, %f24, %f25;
	mul.f32 	%f177, %f176, 0f3FB8AA3B;
	ex2.approx.f32 	%f178, %f177;
	fma.rn.f32 	%f179, %f175, %f178, %f174;
	st.shared.f32 	[%r9], %f179;
	st.shared.f32 	[%r7], %f25;
	bra.uni 	$L__BB6_32;
$L__BB6_31:
	ld.shared.f32 	%f180, [%r9];
	ld.shared.f32 	%f181, [%r9+16];
	sub.f32 	%f182, %f25, %f24;
	mul.f32 	%f183, %f182, 0f3FB8AA3B;
	ex2.approx.f32 	%f184, %f183;
	fma.rn.f32 	%f185, %f181, %f184, %f180;
	st.shared.f32 	[%r9], %f185;
$L__BB6_32:
	setp.gt.u32 	%p22, %r5, 1;
	bar.sync 	0;
	@%p22 bra 	$L__BB6_36;
	ld.shared.f32 	%f26, [%r7];
	ld.shared.f32 	%f27, [%r7+8];
	setp.gt.f32 	%p23, %f26, %f27;
	@%p23 bra 	$L__BB6_35;
	ld.shared.f32 	%f186, [%r9+8];
	ld.shared.f32 	%f187, [%r9];
	sub.f32 	%f188, %f26, %f27;
	mul.f32 	%f189, %f188, 0f3FB8AA3B;
	ex2.approx.f32 	%f190, %f189;
	fma.rn.f32 	%f191, %f187, %f190, %f186;
	st.shared.f32 	[%r9], %f191;
	st.shared.f32 	[%r7], %f27;
	bra.uni 	$L__BB6_36;
$L__BB6_35:
	ld.shared.f32 	%f192, [%r9];
	ld.shared.f32 	%f193, [%r9+8];
	sub.f32 	%f194, %f27, %f26;
	mul.f32 	%f195, %f194, 0f3FB8AA3B;
	ex2.approx.f32 	%f196, %f195;
	fma.rn.f32 	%f197, %f193, %f196, %f192;
	st.shared.f32 	[%r9], %f197;
$L__BB6_36:
	setp.ne.s32 	%p24, %r5, 0;
	bar.sync 	0;
	@%p24 bra 	$L__BB6_40;
	ld.shared.f32 	%f28, [%r7];
	ld.shared.f32 	%f29, [%r6+4];
	setp.gt.f32 	%p25, %f28, %f29;
	@%p25 bra 	$L__BB6_39;
	ld.shared.f32 	%f198, [%r8+4];
	ld.shared.f32 	%f199, [%r9];
	sub.f32 	%f200, %f28, %f29;
	mul.f32 	%f201, %f200, 0f3FB8AA3B;
	ex2.approx.f32 	%f202, %f201;
	fma.rn.f32 	%f203, %f199, %f202, %f198;
	st.shared.f32 	[%r9], %f203;
	st.shared.f32 	[%r7], %f29;
	bra.uni 	$L__BB6_40;
$L__BB6_39:
	ld.shared.f32 	%f204, [%r9];
	ld.shared.f32 	%f205, [%r8+4];
	sub.f32 	%f206, %f29, %f28;
	mul.f32 	%f207, %f206, 0f3FB8AA3B;
	ex2.approx.f32 	%f208, %f207;
	fma.rn.f32 	%f209, %f205, %f208, %f204;
	st.shared.f32 	[%r9], %f209;
$L__BB6_40:
	setp.lt.s32 	%p27, %r3, %r35;
	bar.sync 	0;
	ld.shared.f32 	%f211, [%r6];
	setp.gt.f32 	%p28, %f277, %f211;
	ld.shared.f32 	%f212, [%r8];
	selp.f32 	%f30, %f277, %f211, %p28;
	selp.f32 	%f213, %f289, %f212, %p28;
	selp.f32 	%f214, %f212, %f289, %p28;
	selp.f32 	%f215, %f211, %f277, %p28;
	sub.f32 	%f216, %f215, %f30;
	mul.f32 	%f217, %f216, 0f3FB8AA3B;
	ex2.approx.f32 	%f218, %f217;
	fma.rn.f32 	%f289, %f214, %f218, %f213;
	bar.sync 	0;
	and.pred  	%p1, %p27, %p14;
	mov.f32 	%f286, 0f00000000;
	not.pred 	%p29, %p1;
	@%p29 bra 	$L__BB6_42;
	sub.f32 	%f219, %f285, %f30;
	mul.f32 	%f220, %f219, 0f3FB8AA3B;
	ex2.approx.f32 	%f286, %f220;
$L__BB6_42:
	shl.b32 	%r62, %r5, 2;
	add.s32 	%r63, %r10, %r62;
	st.shared.f32 	[%r63], %f286;
	bar.sync 	0;
	mov.f32 	%f287, 0f00000000;
	mov.b32 	%r79, 0;
$L__BB6_43:
	shl.b32 	%r64, %r79, 2;
	add.s32 	%r65, %r10, %r64;
	ld.shared.f32 	%f222, [%r65];
	add.s32 	%r66, %r79, %r19;
	mad.lo.s32 	%r67, %r66, %r35, %r3;
	mul.wide.s32 	%rd40, %r67, 4;
	add.s64 	%rd41, %rd5, %rd40;
	ld.global.nc.f32 	%f223, [%rd41];
	fma.rn.f32 	%f224, %f222, %f223, %f287;
	ld.shared.f32 	%f225, [%r65+4];
	mul.wide.s32 	%rd42, %r35, 4;
	add.s64 	%rd43, %rd41, %rd42;
	ld.global.nc.f32 	%f226, [%rd43];
	fma.rn.f32 	%f227, %f225, %f226, %f224;
	ld.shared.f32 	%f228, [%r65+8];
	add.s64 	%rd44, %rd43, %rd42;
	ld.global.nc.f32 	%f229, [%rd44];
	fma.rn.f32 	%f230, %f228, %f229, %f227;
	ld.shared.f32 	%f231, [%r65+12];
	add.s64 	%rd45, %rd44, %rd42;
	ld.global.nc.f32 	%f232, [%rd45];
	fma.rn.f32 	%f233, %f231, %f232, %f230;
	ld.shared.f32 	%f234, [%r65+16];
	add.s64 	%rd46, %rd45, %rd42;
	ld.global.nc.f32 	%f235, [%rd46];
	fma.rn.f32 	%f236, %f234, %f235, %f233;
	ld.shared.f32 	%f237, [%r65+20];
	add.s64 	%rd47, %rd46, %rd42;
	ld.global.nc.f32 	%f238, [%rd47];
	fma.rn.f32 	%f239, %f237, %f238, %f236;
	ld.shared.f32 	%f240, [%r65+24];
	add.s64 	%rd48, %rd47, %rd42;
	ld.global.nc.f32 	%f241, [%rd48];
	fma.rn.f32 	%f242, %f240, %f241, %f239;
	ld.shared.f32 	%f243, [%r65+28];
	add.s64 	%rd49, %rd48, %rd42;
	ld.global.nc.f32 	%f244, [%rd49];
	fma.rn.f32 	%f245, %f243, %f244, %f242;
	ld.shared.f32 	%f246, [%r65+32];
	add.s64 	%rd50, %rd49, %rd42;
	ld.global.nc.f32 	%f247, [%rd50];
	fma.rn.f32 	%f248, %f246, %f247, %f245;
	ld.shared.f32 	%f249, [%r65+36];
	add.s64 	%rd51, %rd50, %rd42;
	ld.global.nc.f32 	%f250, [%rd51];
	fma.rn.f32 	%f251, %f249, %f250, %f248;
	ld.shared.f32 	%f252, [%r65+40];
	add.s64 	%rd52, %rd51, %rd42;
	ld.global.nc.f32 	%f253, [%rd52];
	fma.rn.f32 	%f254, %f252, %f253, %f251;
	ld.shared.f32 	%f255, [%r65+44];
	add.s64 	%rd53, %rd52, %rd42;
	ld.global.nc.f32 	%f256, [%rd53];
	fma.rn.f32 	%f257, %f255, %f256, %f254;
	ld.shared.f32 	%f258, [%r65+48];
	add.s64 	%rd54, %rd53, %rd42;
	ld.global.nc.f32 	%f259, [%rd54];
	fma.rn.f32 	%f260, %f258, %f259, %f257;
	ld.shared.f32 	%f261, [%r65+52];
	add.s64 	%rd55, %rd54, %rd42;
	ld.global.nc.f32 	%f262, [%rd55];
	fma.rn.f32 	%f263, %f261, %f262, %f260;
	ld.shared.f32 	%f264, [%r65+56];
	add.s64 	%rd56, %rd55, %rd42;
	ld.global.nc.f32 	%f265, [%rd56];
	fma.rn.f32 	%f266, %f264, %f265, %f263;
	ld.shared.f32 	%f267, [%r65+60];
	add.s64 	%rd57, %rd56, %rd42;
	ld.global.nc.f32 	%f268, [%rd57];
	fma.rn.f32 	%f287, %f267, %f268, %f266;
	add.s32 	%r79, %r79, 16;
	setp.ne.s32 	%p30, %r79, 64;
	@%p30 bra 	$L__BB6_43;
	@%p29 bra 	$L__BB6_46;
	sub.f32 	%f269, %f277, %f30;
	mul.f32 	%f270, %f269, 0f3FB8AA3B;
	ex2.approx.f32 	%f271, %f270;
	fma.rn.f32 	%f275, %f275, %f271, %f287;
$L__BB6_46:
	bar.sync 	0;
	add.s32 	%r73, %r73, 1;
	setp.ne.s32 	%p32, %r73, %r11;
	mov.f32 	%f277, %f30;
	@%p32 bra 	$L__BB6_2;
$L__BB6_47:
	mov.u32 	%r68, %tid.y;
	shl.b32 	%r69, %r4, 6;
	add.s32 	%r70, %r69, %r68;
	add.s32 	%r71, %r70, -64;
	setp.ge.u32 	%p33, %r71, %r34;
	setp.ge.s32 	%p34, %r3, %r35;
	or.pred  	%p35, %p34, %p33;
	@%p35 bra 	$L__BB6_49;
	mov.f32 	%f272, 0f3F800000;
	div.approx.f32 	%f273, %f272, %f289;
	mul.f32 	%f274, %f275, %f273;
	mad.lo.s32 	%r72, %r35, %r1, %r3;
	cvta.to.global.u64 	%rd58, %rd11;
	mul.wide.s32 	%rd59, %r72, 4;
	add.s64 	%rd60, %rd58, %rd59;
	st.global.f32 	[%rd60], %f274;
$L__BB6_49:
	ret;

}


// ===== COMPILED SASS (sm_100) =====

	.target	sm_100

	.elftype	@"ET_EXEC"


//--------------------- .note.nv.tkinfo           --------------------------
	.section	.note.nv.tkinfo,"",@"SHT_NOTE"
	.sectionflags	@"SHF_NOTE_NV_TKINFO"
	.tkinfo
        /*0018*/ 	.word	0x00000002
        /*0030*/ 	.string	""
        /*0030*/ 	.string	"ptxas"
        /*0030*/ 	.string	"Cuda compilation tools, release 13.0, V13.0.88"
        /*0030*/ 	.string	"Build cuda_13.0.r13.0/compiler.36424714_0"
        /*0030*/ 	.string	"-arch sm_100 -m 64 "



//--------------------- .note.nv.cuinfo           --------------------------
	.section	.note.nv.cuinfo,"",@"SHT_NOTE"
	.sectionflags	@"SHF_NOTE_NV_CUINFO"
        /*0018*/ 	.short	0x0002
        /*001a*/ 	.short	0x0064
        /*001c*/ 	.short	0x0082
	.zero		2


//--------------------- .nv.info                  --------------------------
	.section	.nv.info,"",@"SHT_CUDA_INFO"
	.align	4


	//----- nvinfo : EIATTR_REGCOUNT
	.align		4
        /*0000*/ 	.byte	0x04, 0x2f
        /*0002*/ 	.short	(.L_29 - .L_28)
	.align		4
.L_28:
        /*0004*/ 	.word	index@(_Z16_attentionKernelILi1024ELi1EEvPKfS1_S1_iiPf)
        /*0008*/ 	.word	0x00000020


	//----- nvinfo : EIATTR_FRAME_SIZE
	.align		4
.L_29:
        /*000c*/ 	.byte	0x04, 0x11
        /*000e*/ 	.short	(.L_31 - .L_30)
	.align		4
.L_30:
        /*0010*/ 	.word	index@(_Z16_attentionKernelILi1024ELi1EEvPKfS1_S1_iiPf)
        /*0014*/ 	.word	0x00000000


	//----- nvinfo : EIATTR_REGCOUNT
	.align		4
.L_31:
        /*0018*/ 	.byte	0x04, 0x2f
        /*001a*/ 	.short	(.L_33 - .L_32)
	.align		4
.L_32:
        /*001c*/ 	.word	index@(_Z16_attentionKernelILi512ELi2EEvPKfS1_S1_iiPf)
        /*0020*/ 	.word	0x00000020


	//----- nvinfo : EIATTR_FRAME_SIZE
	.align		4
.L_33:
        /*0024*/ 	.byte	0x04, 0x11
        /*0026*/ 	.short	(.L_35 - .L_34)
	.align		4
.L_34:
        /*0028*/ 	.word	index@(_Z16_attentionKernelILi512ELi2EEvPKfS1_S1_iiPf)
        /*002c*/ 	.word	0x00000000


	//----- nvinfo : EIATTR_REGCOUNT
	.align		4
.L_35:
        /*0030*/ 	.byte	0x04, 0x2f
        /*0032*/ 	.short	(.L_37 - .L_36)
	.align		4
.L_36:
        /*0034*/ 	.word	index@(_Z16_attentionKernelILi256ELi4EEvPKfS1_S1_iiPf)
        /*0038*/ 	.word	0x00000020


	//----- nvinfo : EIATTR_FRAME_SIZE
	.align		4
.L_37:
        /*003c*/ 	.byte	0x04, 0x11
        /*003e*/ 	.short	(.L_39 - .L_38)
	.align		4
.L_38:
        /*0040*/ 	.word	index@(_Z16_attentionKernelILi256ELi4EEvPKfS1_S1_iiPf)
        /*0044*/ 	.word	0x00000000


	//----- nvinfo : EIATTR_REGCOUNT
	.align		4
.L_39:
        /*0048*/ 	.byte	0x04, 0x2f
        /*004a*/ 	.short	(.L_41 - .L_40)
	.align		4
.L_40:
        /*004c*/ 	.word	index@(_Z16_attentionKernelILi128ELi8EEvPKfS1_S1_iiPf)
        /*0050*/ 	.word	0x00000020


	//----- nvinfo : EIATTR_FRAME_SIZE
	.align		4
.L_41:
        /*0054*/ 	.byte	0x04, 0x11
        /*0056*/ 	.short	(.L_43 - .L_42)
	.align		4
.L_42:
        /*0058*/ 	.word	index@(_Z16_attentionKernelILi128ELi8EEvPKfS1_S1_iiPf)
        /*005c*/ 	.word	0x00000000


	//----- nvinfo : EIATTR_REGCOUNT
	.align		4
.L_43:
        /*0060*/ 	.byte	0x04, 0x2f
        /*0062*/ 	.short	(.L_45 - .L_44)
	.align		4
.L_44:
        /*0064*/ 	.word	index@(_Z16_attentionKernelILi64ELi16EEvPKfS1_S1_iiPf)
        /*0068*/ 	.word	0x00000020


	//----- nvinfo : EIATTR_FRAME_SIZE
	.align		4
.L_45:
        /*006c*/ 	.byte	0x04, 0x11
        /*006e*/ 	.short	(.L_47 - .L_46)
	.align		4
.L_46:
        /*0070*/ 	.word	index@(_Z16_attentionKernelILi64ELi16EEvPKfS1_S1_iiPf)
        /*0074*/ 	.word	0x00000000


	//----- nvinfo : EIATTR_REGCOUNT
	.align		4
.L_47:
        /*0078*/ 	.byte	0x04, 0x2f
        /*007a*/ 	.short	(.L_49 - .L_48)
	.align		4
.L_48:
        /*007c*/ 	.word	index@(_Z16_attentionKernelILi32ELi32EEvPKfS1_S1_iiPf)
        /*0080*/ 	.word	0x00000020


	//----- nvinfo : EIATTR_FRAME_SIZE
	.align		4
.L_49:
        /*0084*/ 	.byte	0x04, 0x11
        /*0086*/ 	.short	(.L_51 - .L_50)
	.align		4
.L_50:
        /*0088*/ 	.word	index@(_Z16_attentionKernelILi32ELi32EEvPKfS1_S1_iiPf)
        /*008c*/ 	.word	0x00000000


	//----- nvinfo : EIATTR_REGCOUNT
	.align		4
.L_51:
        /*0090*/ 	.byte	0x04, 0x2f
        /*0092*/ 	.short	(.L_53 - .L_52)
	.align		4
.L_52:
        /*0094*/ 	.word	index@(_Z16_attentionKernelILi16ELi64EEvPKfS1_S1_iiPf)
        /*0098*/ 	.word	0x00000020


	//----- nvinfo : EIATTR_FRAME_SIZE
	.align		4
.L_53:
        /*009c*/ 	.byte	0x04, 0x11
        /*009e*/ 	.short	(.L_55 - .L_54)
	.align		4
.L_54:
        /*00a0*/ 	.word	index@(_Z16_attentionKernelILi16ELi64EEvPKfS1_S1_iiPf)
        /*00a4*/ 	.word	0x00000000


	//----- nvinfo : EIATTR_MIN_STACK_SIZE
	.align		4
.L_55:
        /*00a8*/ 	.byte	0x04, 0x12
        /*00aa*/ 	.short	(.L_57 - .L_56)
	.align		4
.L_56:
        /*00ac*/ 	.word	index@(_Z16_attentionKernelILi16ELi64EEvPKfS1_S1_iiPf)
        /*00b0*/ 	.word	0x00000000


	//----- nvinfo : EIATTR_MIN_STACK_SIZE
	.align		4
.L_57:
        /*00b4*/ 	.byte	0x04, 0x12
        /*00b6*/ 	.short	(.L_59 - .L_58)
	.align		4
.L_58:
        /*00b8*/ 	.word	index@(_Z16_attentionKernelILi32ELi32EEvPKfS1_S1_iiPf)
        /*00bc*/ 	.word	0x00000000


	//----- nvinfo : EIATTR_MIN_STACK_SIZE
	.align		4
.L_59:
        /*00c0*/ 	.byte	0x04, 0x12
        /*00c2*/ 	.short	(.L_61 - .L_60)
	.align		4
.L_60:
        /*00c4*/ 	.word	index@(_Z16_attentionKernelILi64ELi16EEvPKfS1_S1_iiPf)
        /*00c8*/ 	.word	0x00000000


	//----- nvinfo : EIATTR_MIN_STACK_SIZE
	.align		4
.L_61:
        /*00cc*/ 	.byte	0x04, 0x12
        /*00ce*/ 	.short	(.L_63 - .L_62)
	.align		4
.L_62:
        /*00d0*/ 	.word	index@(_Z16_attentionKernelILi128ELi8EEvPKfS1_S1_iiPf)
        /*00d4*/ 	.word	0x00000000


	//----- nvinfo : EIATTR_MIN_STACK_SIZE
	.align		4
.L_63:
        /*00d8*/ 	.byte	0x04, 0x12
        /*00da*/ 	.short	(.L_65 - .L_64)
	.align		4
.L_64:
        /*00dc*/ 	.word	index@(_Z16_attentionKernelILi256ELi4EEvPKfS1_S1_iiPf)
        /*00e0*/ 	.word	0x00000000


	//----- nvinfo : EIATTR_MIN_STACK_SIZE
	.align		4
.L_65:
        /*00e4*/ 	.byte	0x04, 0x12
        /*00e6*/ 	.short	(.L_67 - .L_66)
	.align		4
.L_66:
        /*00e8*/ 	.word	index@(_Z16_attentionKernelILi512ELi2EEvPKfS1_S1_iiPf)
        /*00ec*/ 	.word	0x00000000


	//----- nvinfo : EIATTR_MIN_STACK_SIZE
	.align		4
.L_67:
        /*00f0*/ 	.byte	0x04, 0x12
        /*00f2*/ 	.short	(.L_69 - .L_68)
	.align		4
.L_68:
        /*00f4*/ 	.word	index@(_Z16_attentionKernelILi1024ELi1EEvPKfS1_S1_iiPf)
        /*00f8*/ 	.word	0x00000000
.L_69:


//--------------------- .nv.compat                --------------------------
	.section	.nv.compat,"",@"SHT_CUDA_COMPAT_INFO"
	.align	4
        /*0000*/ 	.byte	0x02, 0x09, 0x00, 0x00, 0x02, 0x02, 0x01, 0x00, 0x02, 0x05, 0x05, 0x00, 0x03, 0x07, 0x01, 0x01
        /*0010*/ 	.byte	0x02, 0x03, 0x00, 0x00, 0x02, 0x06, 0x01, 0x00, 0x04, 0x0b, 0x08, 0x00, 0x01, 0x00, 0x00, 0x00
        /*0020*/ 	.byte	0x00, 0x00, 0x00, 0x00


//--------------------- .nv.info._Z16_attentionKernelILi16ELi64EEvPKfS1_S1_iiPf --------------------------
	.section	.nv.info._Z16_attentionKernelILi16ELi64EEvPKfS1_S1_iiPf,"",@"SHT_CUDA_INFO"
	.sectionflags	@""
	.align	4


	//----- nvinfo : EIATTR_CUDA_API_VERSION
	.align		4
        /*0000*/ 	.byte	0x04, 0x37
        /*0002*/ 	.short	(.L_71 - .L_70)
.L_70:
        /*0004*/ 	.word	0x00000082


	//----- nvinfo : EIATTR_KPARAM_INFO
	.align		4
.L_71:
        /*0008*/ 	.byte	0x04, 0x17
        /*000a*/ 	.short	(.L_73 - .L_72)
.L_72:
        /*000c*/ 	.word	0x00000000
        /*0010*/ 	.short	0x0005
        /*0012*/ 	.short	0x0020
        /*0014*/ 	.byte	0x00, 0xf5, 0x21, 0x00


	//----- nvinfo : EIATTR_KPARAM_INFO
	.align		4
.L_73:
        /*0018*/ 	.byte	0x04, 0x17
        /*001a*/ 	.short	(.L_75 - .L_74)
.L_74:
        /*001c*/ 	.word	0x00000000
        /*0020*/ 	.short	0x0004
        /*0022*/ 	.short	0x001c
        /*0024*/ 	.byte	0x00, 0xf0, 0x11, 0x00


	//----- nvinfo : EIATTR_KPARAM_INFO
	.align		4
.L_75:
        /*0028*/ 	.byte	0x04, 0x17
        /*002a*/ 	.short	(.L_77 - .L_76)
.L_76:
        /*002c*/ 	.word	0x00000000
        /*0030*/ 	.short	0x0003
        /*0032*/ 	.short	0x0018
        /*0034*/ 	.byte	0x00, 0xf0, 0x11, 0x00


	//----- nvinfo : EIATTR_KPARAM_INFO
	.align		4
.L_77:
        /*0038*/ 	.byte	0x04, 0x17
        /*003a*/ 	.short	(.L_79 - .L_78)
.L_78:
        /*003c*/ 	.word	0x00000000
        /*0040*/ 	.short	0x0002
        /*0042*/ 	.short	0x0010
        /*0044*/ 	.byte	0x00, 0xf5, 0x21, 0x00


	//----- nvinfo : EIATTR_KPARAM_INFO
	.align		4
.L_79:
        /*0048*/ 	.byte	0x04, 0x17
        /*004a*/ 	.short	(.L_81 - .L_80)
.L_80:
        /*004c*/ 	.word	0x00000000
        /*0050*/ 	.short	0x0001
        /*0052*/ 	.short	0x0008
        /*0054*/ 	.byte	0x00, 0xf5, 0x21, 0x00


	//----- nvinfo : EIATTR_KPARAM_INFO
	.align		4
.L_81:
        /*0058*/ 	.byte	0x04, 0x17
        /*005a*/ 	.short	(.L_83 - .L_82)
.L_82:
        /*005c*/ 	.word	0x00000000
        /*0060*/ 	.short	0x0000
        /*0062*/ 	.short	0x0000
        /*0064*/ 	.byte	0x00, 0xf5, 0x21, 0x00


	//----- nvinfo : EIATTR_SPARSE_MMA_MASK
	.align		4
.L_83:
        /*0068*/ 	.byte	0x03, 0x50
        /*006a*/ 	.short	0x0000


	//----- nvinfo : EIATTR_MAXREG_COUNT
	.align		4
        /*006c*/ 	.byte	0x03, 0x1b
        /*006e*/ 	.short	0x00ff


	//----- nvinfo : EIATTR_NUM_BARRIERS
	.align		4
        /*0070*/ 	.byte	0x02, 0x4c
        /*0072*/ 	.byte	0x01
	.zero		1


	//----- nvinfo : EIATTR_MERCURY_ISA_VERSION
	.align		4
        /*0074*/ 	.byte	0x03, 0x5f
        /*0076*/ 	.short	0x0101


	//----- nvinfo : EIATTR_VRC_CTA_INIT_COUNT
	.align		4
        /*0078*/ 	.byte	0x02, 0x4a
	.zero		1
	.zero		1


	//----- nvinfo : EIATTR_EXIT_INSTR_OFFSETS
	.align		4
        /*007c*/ 	.byte	0x04, 0x1c
        /*007e*/ 	.short	(.L_85 - .L_84)


	//   ....[0]....
.L_84:
        /*0080*/ 	.word	0x00002b30


	//   ....[1]....
        /*0084*/ 	.word	0x00002bf0


	//----- nvinfo : EIATTR_CRS_STACK_SIZE
	.align		4
.L_85:
        /*0088*/ 	.byte	0x04, 0x1e
        /*008a*/ 	.short	(.L_87 - .L_86)
.L_86:
        /*008c*/ 	.word	0x00000000


	//----- nvinfo : EIATTR_CBANK_PARAM_SIZE
	.align		4
.L_87:
        /*0090*/ 	.byte	0x03, 0x19
        /*0092*/ 	.short	0x0028


	//----- nvinfo : EIATTR_PARAM_CBANK
	.align		4
        /*0094*/ 	.byte	0x04, 0x0a
        /*0096*/ 	.short	(.L_89 - .L_88)
	.align		4
.L_88:
        /*0098*/ 	.word	index@(.nv.constant0._Z16_attentionKernelILi16ELi64EEvPKfS1_S1_iiPf)
        /*009c*/ 	.short	0x0380
        /*009e*/ 	.short	0x0028


	//----- nvinfo : EIATTR_SW_WAR
	.align		4
.L_89:
        /*00a0*/ 	.byte	0x04, 0x36
        /*00a2*/ 	.short	(.L_91 - .L_90)
.L_90:
        /*00a4*/ 	.word	0x00000008
.L_91:


//--------------------- .nv.info._Z16_attentionKernelILi32ELi32EEvPKfS1_S1_iiPf --------------------------
	.section	.nv.info._Z16_attentionKernelILi32ELi32EEvPKfS1_S1_iiPf,"",@"SHT_CUDA_INFO"
	.sectionflags	@""
	.align	4


	//----- nvinfo : EIATTR_CUDA_API_VERSION
	.align		4
        /*0000*/ 	.byte	0x04, 0x37
        /*0002*/ 	.short	(.L_93 - .L_92)
.L_92:
        /*0004*/ 	.word	0x00000082


	//----- nvinfo : EIATTR_KPARAM_INFO
	.align		4
.L_93:
        /*0008*/ 	.byte	0x04, 0x17
        /*000a*/ 	.short	(.L_95 - .L_94)
.L_94:
        /*000c*/ 	.word	0x00000000
        /*0010*/ 	.short	0x0005
        /*0012*/ 	.short	0x0020
        /*0014*/ 	.byte	0x00, 0xf5, 0x21, 0x00


	//----- nvinfo : EIATTR_KPARAM_INFO
	.align		4
.L_95:
        /*0018*/ 	.byte	0x04, 0x17
        /*001a*/ 	.short	(.L_97 - .L_96)
.L_96:
        /*001c*/ 	.word	0x00000000
        /*0020*/ 	.short	0x0004
        /*0022*/ 	.short	0x001c
        /*0024*/ 	.byte	0x00, 0xf0, 0x11, 0x00


	//----- nvinfo : EIATTR_KPARAM_INFO
	.align		4
.L_97:
        /*0028*/ 	.byte	0x04, 0x17
        /*002a*/ 	.short	(.L_99 - .L_98)
.L_98:
        /*002c*/ 	.word	0x00000000
        /*0030*/ 	.short	0x0003
        /*0032*/ 	.short	0x0018
        /*0034*/ 	.byte	0x00, 0xf0, 0x11, 0x00


	//----- nvinfo : EIATTR_KPARAM_INFO
	.align		4
.L_99:
        /*0038*/ 	.byte	0x04, 0x17
        /*003a*/ 	.short	(.L_101 - .L_100)
.L_100:
        /*003c*/ 	.word	0x00000000
        /*0040*/ 	.short	0x0002
        /*0042*/ 	.short	0x0010
        /*0044*/ 	.byte	0x00, 0xf5, 0x21, 0x00


	//----- nvinfo : EIATTR_KPARAM_INFO
	.align		4
.L_101:
        /*0048*/ 	.byte	0x04, 0x17
        /*004a*/ 	.short	(.L_103 - .L_102)
.L_102:
        /*004c*/ 	.word	0x00000000
        /*0050*/ 	.short	0x0001
        /*0052*/ 	.short	0x0008
        /*0054*/ 	.byte	0x00, 0xf5, 0x21, 0x00


	//----- nvinfo : EIATTR_KPARAM_INFO
	.align		4
.L_103:
        /*0058*/ 	.byte	0x04, 0x17
        /*005a*/ 	.short	(.L_105 - .L_104)
.L_104:
        /*005c*/ 	.word	0x00000000
        /*0060*/ 	.short	0x0000
        /*0062*/ 	.short	0x0000
        /*0064*/ 	.byte	0x00, 0xf5, 0x21, 0x00


	//----- nvinfo : EIATTR_SPARSE_MMA_MASK
	.align		4
.L_105:
        /*0068*/ 	.byte	0x03, 0x50
        /*006a*/ 	.short	0x0000


	//----- nvinfo : EIATTR_MAXREG_COUNT
	.align		4
        /*006c*/ 	.byte	0x03, 0x1b
        /*006e*/ 	.short	0x00ff


	//----- nvinfo : EIATTR_NUM_BARRIERS
	.align		4
        /*0070*/ 	.byte	0x02, 0x4c
        /*0072*/ 	.byte	0x01
	.zero		1


	//----- nvinfo : EIATTR_MERCURY_ISA_VERSION
	.align		4
        /*0074*/ 	.byte	0x03, 0x5f
        /*0076*/ 	.short	0x0101


	//----- nvinfo : EIATTR_VRC_CTA_INIT_COUNT
	.align		4
        /*0078*/ 	.byte	0x02, 0x4a
	.zero		1
	.zero		1


	//----- nvinfo : EIATTR_EXIT_INSTR_OFFSETS
	.align		4
        /*007c*/ 	.byte	0x04, 0x1c
        /*007e*/ 	.short	(.L_107 - .L_106)


	//   ....[0]....
.L_106:
        /*0080*/ 	.word	0x00002260


	//   ....[1]....
        /*0084*/ 	.word	0x00002320


	//----- nvinfo : EIATTR_CRS_STACK_SIZE
	.align		4
.L_107:
        /*0088*/ 	.byte	0x04, 0x1e
        /*008a*/ 	.short	(.L_109 - .L_108)
.L_108:
        /*008c*/ 	.word	0x00000000


	//----- nvinfo : EIATTR_CBANK_PARAM_SIZE
	.align		4
.L_109:
        /*0090*/ 	.byte	0x03, 0x19
        /*0092*/ 	.short	0x0028


	//----- nvinfo : EIATTR_PARAM_CBANK
	.align		4
        /*0094*/ 	.byte	0x04, 0x0a
        /*0096*/ 	.short	(.L_111 - .L_110)
	.align		4
.L_110:
        /*0098*/ 	.word	index@(.nv.constant0._Z16_attentionKernelILi32ELi32EEvPKfS1_S1_iiPf)
        /*009c*/ 	.short	0x0380
        /*009e*/ 	.short	0x0028


	//----- nvinfo : EIATTR_SW_WAR
	.align		4
.L_111:
        /*00a0*/ 	.byte	0x04, 0x36
        /*00a2*/ 	.short	(.L_113 - .L_112)
.L_112:
        /*00a4*/ 	.word	0x00000008
.L_113:


//--------------------- .nv.info._Z16_attentionKernelILi64ELi16EEvPKfS1_S1_iiPf --------------------------
	.section	.nv.info._Z16_attentionKernelILi64ELi16EEvPKfS1_S1_iiPf,"",@"SHT_CUDA_INFO"
	.sectionflags	@""
	.align	4


	//----- nvinfo : EIATTR_CUDA_API_VERSION
	.align		4
        /*0000*/ 	.byte	0x04, 0x37
        /*0002*/ 	.short	(.L_115 - .L_114)
.L_114:
        /*0004*/ 	.word	0x00000082


	//----- nvinfo : EIATTR_KPARAM_INFO
	.align		4
.L_115:
        /*0008*/ 	.byte	0x04, 0x17
        /*000a*/ 	.short	(.L_117 - .L_116)
.L_116:
        /*000c*/ 	.word	0x00000000
        /*0010*/ 	.short	0x0005
        /*0012*/ 	.short	0x0020
        /*0014*/ 	.byte	0x00, 0xf5, 0x21, 0x00


	//----- nvinfo : EIATTR_KPARAM_INFO
	.align		4
.L_117:
        /*0018*/ 	.byte	0x04, 0x17
        /*001a*/ 	.short	(.L_119 - .L_118)
.L_118:
        /*001c*/ 	.word	0x00000000
        /*0020*/ 	.short	0x0004
        /*0022*/ 	.short	0x001c
        /*0024*/ 	.byte	0x00, 0xf0, 0x11, 0x00


	//----- nvinfo : EIATTR_KPARAM_INFO
	.align		4
.L_119:
        /*0028*/ 	.byte	0x04, 0x17
        /*002a*/ 	.short	(.L_121 - .L_120)
.L_120:
        /*002c*/ 	.word	0x00000000
        /*0030*/ 	.short	0x0003
        /*0032*/ 	.short	0x0018
        /*0034*/ 	.byte	0x00, 0xf0, 0x11, 0x00


	//----- nvinfo : EIATTR_KPARAM_INFO
	.align		4
.L_121:
        /*0038*/ 	.byte	0x04, 0x17
        /*003a*/ 	.short	(.L_123 - .L_122)
.L_122:
        /*003c*/ 	.word	0x00000000
        /*0040*/ 	.short	0x0002
        /*0042*/ 	.short	0x0010
        /*0044*/ 	.byte	0x00, 0xf5, 0x21, 0x00


	//----- nvinfo : EIATTR_KPARAM_INFO
	.align		4
.L_123:
        /*0048*/ 	.byte	0x04, 0x17
        /*004a*/ 	.short	(.L_125 - .L_124)
.L_124:
        /*004c*/ 	.word	0x00000000
        /*0050*/ 	.short	0x0001
        /*0052*/ 	.short	0x0008
        /*0054*/ 	.byte	0x00, 0xf5, 0x21, 0x00


	//----- nvinfo : EIATTR_KPARAM_INFO
	.align		4
.L_125:
        /*0058*/ 	.byte	0x04, 0x17
        /*005a*/ 	.short	(.L_127 - .L_126)
.L_126:
        /*005c*/ 	.word	0x00000000
        /*0060*/ 	.short	0x0000
        /*0062*/ 	.short	0x0000
        /*0064*/ 	.byte	0x00, 0xf5, 0x21, 0x00


	//----- nvinfo : EIATTR_SPARSE_MMA_MASK
	.align		4
.L_127:
        /*0068*/ 	.byte	0x03, 0x50
        /*006a*/ 	.short	0x0000


	//----- nvinfo : EIATTR_MAXREG_COUNT
	.align		4
        /*006c*/ 	.byte	0x03, 0x1b
        /*006e*/ 	.short	0x00ff


	//----- nvinfo : EIATTR_NUM_BARRIERS
	.align		4
        /*0070*/ 	.byte	0x02, 0x4c
        /*0072*/ 	.byte	0x01
	.zero		1


	//----- nvinfo : EIATTR_MERCURY_ISA_VERSION
	.align		4
        /*0074*/ 	.byte	0x03, 0x5f
        /*0076*/ 	.short	0x0101


	//----- nvinfo : EIATTR_VRC_CTA_INIT_COUNT
	.align		4
        /*0078*/ 	.byte	0x02, 0x4a
	.zero		1
	.zero		1


	//----- nvinfo : EIATTR_EXIT_INSTR_OFFSETS
	.align		4
        /*007c*/ 	.byte	0x04, 0x1c
        /*007e*/ 	.short	(.L_129 - .L_128)


	//   ....[0]....
.L_128:
        /*0080*/ 	.word	0x00001d30


	//   ....[1]....
        /*0084*/ 	.word	0x00001df0


	//----- nvinfo : EIATTR_CRS_STACK_SIZE
	.align		4
.L_129:
        /*0088*/ 	.byte	0x04, 0x1e
        /*008a*/ 	.short	(.L_131 - .L_130)
.L_130:
        /*008c*/ 	.word	0x00000000


	//----- nvinfo : EIATTR_CBANK_PARAM_SIZE
	.align		4
.L_131:
        /*0090*/ 	.byte	0x03, 0x19
        /*0092*/ 	.short	0x0028


	//----- nvinfo : EIATTR_PARAM_CBANK
	.align		4
        /*0094*/ 	.byte	0x04, 0x0a
        /*0096*/ 	.short	(.L_133 - .L_132)
	.align		4
.L_132:
        /*0098*/ 	.word	index@(.nv.constant0._Z16_attentionKernelILi64ELi16EEvPKfS1_S1_iiPf)
        /*009c*/ 	.short	0x0380
        /*009e*/ 	.short	0x0028


	//----- nvinfo : EIATTR_SW_WAR
	.align		4
.L_133:
        /*00a0*/ 	.byte	0x04, 0x36
        /*00a2*/ 	.short	(.L_135 - .L_134)
.L_134:
        /*00a4*/ 	.word	0x00000008
.L_135:


//--------------------- .nv.info._Z16_attentionKernelILi128ELi8EEvPKfS1_S1_iiPf --------------------------
	.section	.nv.info._Z16_attentionKernelILi128ELi8EEvPKfS1_S1_iiPf,"",@"SHT_CUDA_INFO"
	.sectionflags	@""
	.align	4


	//----- nvinfo : EIATTR_CUDA_API_VERSION
	.align		4
        /*0000*/ 	.byte	0x04, 0x37
        /*0002*/ 	.short	(.L_137 - .L_136)
.L_136:
        /*0004*/ 	.word	0x00000082


	//----- nvinfo : EIATTR_KPARAM_INFO
	.align		4
.L_137:
        /*0008*/ 	.byte	0x04, 0x17
        /*000a*/ 	.short	(.L_139 - .L_138)
.L_138:
        /*000c*/ 	.word	0x00000000
        /*0010*/ 	.short	0x0005
        /*0012*/ 	.short	0x0020
        /*0014*/ 	.byte	0x00, 0xf5, 0x21, 0x00


	//----- nvinfo : EIATTR_KPARAM_INFO
	.align		4
.L_139:
        /*0018*/ 	.byte	0x04, 0x17
        /*001a*/ 	.short	(.L_141 - .L_140)
.L_140:
        /*001c*/ 	.word	0x00000000
        /*0020*/ 	.short	0x0004
        /*0022*/ 	.short	0x001c
        /*0024*/ 	.byte	0x00, 0xf0, 0x11, 0x00


	//----- nvinfo : EIATTR_KPARAM_INFO
	.align		4
.L_141:
        /*0028*/ 	.byte	0x04, 0x17
        /*002a*/ 	.short	(.L_143 - .L_142)
.L_142:
        /*002c*/ 	.word	0x00000000
        /*0030*/ 	.short	0x0003
        /*0032*/ 	.short	0x0018
        /*0034*/ 	.byte	0x00, 0xf0, 0x11, 0x00


	//----- nvinfo : EIATTR_KPARAM_INFO
	.align		4
.L_143:
        /*0038*/ 	.byte	0x04, 0x17
        /*003a*/ 	.short	(.L_145 - .L_144)
.L_144:
        /*003c*/ 	.word	0x00000000
        /*0040*/ 	.short	0x0002
        /*0042*/ 	.short	0x0010
        /*0044*/ 	.byte	0x00, 0xf5, 0x21, 0x00


	//----- nvinfo : EIATTR_KPARAM_INFO
	.align		4
.L_145:
        /*0048*/ 	.byte	0x04, 0x17
        /*004a*/ 	.short	(.L_147 - .L_146)
.L_146:
        /*004c*/ 	.word	0x00000000
        /*0050*/ 	.short	0x0001
        /*0052*/ 	.short	0x0008
        /*0054*/ 	.byte	0x00, 0xf5, 0x21, 0x00


	//----- nvinfo : EIATTR_KPARAM_INFO
	.align		4
.L_147:
        /*0058*/ 	.byte	0x04, 0x17
        /*005a*/ 	.short	(.L_149 - .L_148)
.L_148:
        /*005c*/ 	.word	0x00000000
        /*0060*/ 	.short	0x0000
        /*0062*/ 	.short	0x0000
        /*0064*/ 	.byte	0x00, 0xf5, 0x21, 0x00


	//----- nvinfo : EIATTR_SPARSE_MMA_MASK
	.align		4
.L_149:
        /*0068*/ 	.byte	0x03, 0x50
        /*006a*/ 	.short	0x0000


	//----- nvinfo : EIATTR_MAXREG_COUNT
	.align		4
        /*006c*/ 	.byte	0x03, 0x1b
        /*006e*/ 	.short	0x00ff


	//----- nvinfo : EIATTR_NUM_BARRIERS
	.align		4
        /*0070*/ 	.byte	0x02, 0x4c
        /*0072*/ 	.byte	0x01
	.zero		1


	//----- nvinfo : EIATTR_MERCURY_ISA_VERSION
	.align		4
        /*0074*/ 	.byte	0x03, 0x5f
        /*0076*/ 	.short	0x0101


	//----- nvinfo : EIATTR_VRC_CTA_INIT_COUNT
	.align		4
        /*0078*/ 	.byte	0x02, 0x4a
	.zero		1
	.zero		1


	//----- nvinfo : EIATTR_EXIT_INSTR_OFFSETS
	.align		4
        /*007c*/ 	.byte	0x04, 0x1c
        /*007e*/ 	.short	(.L_151 - .L_150)


	//   ....[0]....
.L_150:
        /*0080*/ 	.word	0x000019f0


	//   ....[1]....
        /*0084*/ 	.word	0x00001ab0


	//----- nvinfo : EIATTR_CRS_STACK_SIZE
	.align		4
.L_151:
        /*0088*/ 	.byte	0x04, 0x1e
        /*008a*/ 	.short	(.L_153 - .L_152)
.L_152:
        /*008c*/ 	.word	0x00000000


	//----- nvinfo : EIATTR_CBANK_PARAM_SIZE
	.align		4
.L_153:
        /*0090*/ 	.byte	0x03, 0x19
        /*0092*/ 	.short	0x0028


	//----- nvinfo : EIATTR_PARAM_CBANK
	.align		4
        /*0094*/ 	.byte	0x04, 0x0a
        /*0096*/ 	.short	(.L_155 - .L_154)
	.align		4
.L_154:
        /*0098*/ 	.word	index@(.nv.constant0._Z16_attentionKernelILi128ELi8EEvPKfS1_S1_iiPf)
        /*009c*/ 	.short	0x0380
        /*009e*/ 	.short	0x0028


	//----- nvinfo : EIATTR_SW_WAR
	.align		4
.L_155:
        /*00a0*/ 	.byte	0x04, 0x36
        /*00a2*/ 	.short	(.L_157 - .L_156)
.L_156:
        /*00a4*/ 	.word	0x00000008
.L_157:


//--------------------- .nv.info._Z16_attentionKernelILi256ELi4EEvPKfS1_S1_iiPf --------------------------
	.section	.nv.info._Z16_attentionKernelILi256ELi4EEvPKfS1_S1_iiPf,"",@"SHT_CUDA_INFO"
	.sectionflags	@""
	.align	4


	//----- nvinfo : EIATTR_CUDA_API_VERSION
	.align		4
        /*0000*/ 	.byte	0x04, 0x37
        /*0002*/ 	.short	(.L_159 - .L_158)
.L_158:
        /*0004*/ 	.word	0x00000082


	//----- nvinfo : EIATTR_KPARAM_INFO
	.align		4
.L_159:
        /*0008*/ 	.byte	0x04, 0x17
        /*000a*/ 	.short	(.L_161 - .L_160)
.L_160:
        /*000c*/ 	.word	0x00000000
        /*0010*/ 	.short	0x0005
        /*0012*/ 	.short	0x0020
        /*0014*/ 	.byte	0x00, 0xf5, 0x21, 0x00


	//----- nvinfo : EIATTR_KPARAM_INFO
	.align		4
.L_161:
        /*0018*/ 	.byte	0x04, 0x17
        /*001a*/ 	.short	(.L_163 - .L_162)
.L_162:
        /*001c*/ 	.word	0x00000000
        /*0020*/ 	.short	0x0004
        /*0022*/ 	.short	0x001c
        /*0024*/ 	.byte	0x00, 0xf0, 0x11, 0x00


	//----- nvinfo : EIATTR_KPARAM_INFO
	.align		4
.L_163:
        /*0028*/ 	.byte	0x04, 0x17
        /*002a*/ 	.short	(.L_165 - .L_164)
.L_164:
        /*002c*/ 	.word	0x00000000
        /*0030*/ 	.short	0x0003
        /*0032*/ 	.short	0x0018
        /*0034*/ 	.byte	0x00, 0xf0, 0x11, 0x00


	//----- nvinfo : EIATTR_KPARAM_INFO
	.align		4
.L_165:
        /*0038*/ 	.byte	0x04, 0x17
        /*003a*/ 	.short	(.L_167 - .L_166)
.L_166:
        /*003c*/ 	.word	0x00000000
        /*0040*/ 	.short	0x0002
        /*0042*/ 	.short	0x0010
        /*0044*/ 	.byte	0x00, 0xf5, 0x21, 0x00


	//----- nvinfo : EIATTR_KPARAM_INFO
	.align		4
.L_167:
        /*0048*/ 	.byte	0x04, 0x17
        /*004a*/ 	.short	(.L_169 - .L_168)
.L_168:
        /*004c*/ 	.word	0x00000000
        /*0050*/ 	.short	0x0001
        /*0052*/ 	.short	0x0008
        /*0054*/ 	.byte	0x00, 0xf5, 0x21, 0x00


	//----- nvinfo : EIATTR_KPARAM_INFO
	.align		4
.L_169:
        /*0058*/ 	.byte	0x04, 0x17
        /*005a*/ 	.short	(.L_171 - .L_170)
.L_170:
        /*005c*/ 	.word	0x00000000
        /*0060*/ 	.short	0x0000
        /*0062*/ 	.short	0x0000
        /*0064*/ 	.byte	0x00, 0xf5, 0x21, 0x00


	//----- nvinfo : EIATTR_SPARSE_MMA_MASK
	.align		4
.L_171:
        /*0068*/ 	.byte	0x03, 0x50
        /*006a*/ 	.short	0x0000


	//----- nvinfo : EIATTR_MAXREG_COUNT
	.align		4
        /*006c*/ 	.byte	0x03, 0x1b
        /*006e*/ 	.short	0x00ff


	//----- nvinfo : EIATTR_NUM_BARRIERS
	.align		4
        /*0070*/ 	.byte	0x02, 0x4c
        /*0072*/ 	.byte	0x01
	.zero		1


	//----- nvinfo : EIATTR_MERCURY_ISA_VERSION
	.align		4
        /*0074*/ 	.byte	0x03, 0x5f
        /*0076*/ 	.short	0x0101


	//----- nvinfo : EIATTR_VRC_CTA_INIT_COUNT
	.align		4
        /*0078*/ 	.byte	0x02, 0x4a
	.zero		1
	.zero		1


	//----- nvinfo : EIATTR_EXIT_INSTR_OFFSETS
	.align		4
        /*007c*/ 	.byte	0x04, 0x1c
        /*007e*/ 	.short	(.L_173 - .L_172)


	//   ....[0]....
.L_172:
        /*0080*/ 	.word	0x000016f0


	//   ....[1]....
        /*0084*/ 	.word	0x000017b0


	//----- nvinfo : EIATTR_CRS_STACK_SIZE
	.align		4
.L_173:
        /*0088*/ 	.byte	0x04, 0x1e
        /*008a*/ 	.short	(.L_175 - .L_174)
.L_174:
        /*008c*/ 	.word	0x00000000


	//----- nvinfo : EIATTR_CBANK_PARAM_SIZE
	.align		4
.L_175:
        /*0090*/ 	.byte	0x03, 0x19
        /*0092*/ 	.short	0x0028


	//----- nvinfo : EIATTR_PARAM_CBANK
	.align		4
        /*0094*/ 	.byte	0x04, 0x0a
        /*0096*/ 	.short	(.L_177 - .L_176)
	.align		4
.L_176:
        /*0098*/ 	.word	index@(.nv.constant0._Z16_attentionKernelILi256ELi4EEvPKfS1_S1_iiPf)
        /*009c*/ 	.short	0x0380
        /*009e*/ 	.short	0x0028


	//----- nvinfo : EIATTR_SW_WAR
	.align		4
.L_177:
        /*00a0*/ 	.byte	0x04, 0x36
        /*00a2*/ 	.short	(.L_179 - .L_178)
.L_178:
        /*00a4*/ 	.word	0x00000008
.L_179:


//--------------------- .nv.info._Z16_attentionKernelILi512ELi2EEvPKfS1_S1_iiPf --------------------------
	.section	.nv.info._Z16_attentionKernelILi512ELi2EEvPKfS1_S1_iiPf,"",@"SHT_CUDA_INFO"
	.sectionflags	@""
	.align	4


	//----- nvinfo : EIATTR_CUDA_API_VERSION
	.align		4
        /*0000*/ 	.byte	0x04, 0x37
        /*0002*/ 	.short	(.L_181 - .L_180)
.L_180:
        /*0004*/ 	.word	0x00000082


	//----- nvinfo : EIATTR_KPARAM_INFO
	.align		4
.L_181:
        /*0008*/ 	.byte	0x04, 0x17
        /*000a*/ 	.short	(.L_183 - .L_182)
.L_182:
        /*000c*/ 	.word	0x00000000
        /*0010*/ 	.short	0x0005
        /*0012*/ 	.short	0x0020
        /*0014*/ 	.byte	0x00, 0xf5, 0x21, 0x00


	//----- nvinfo : EIATTR_KPARAM_INFO
	.align		4
.L_183:
        /*0018*/ 	.byte	0x04, 0x17
        /*001a*/ 	.short	(.L_185 - .L_184)
.L_184:
        /*001c*/ 	.word	0x00000000
        /*0020*/ 	.short	0x0004
        /*0022*/ 	.short	0x001c
        /*0024*/ 	.byte	0x00, 0xf0, 0x11, 0x00


	//----- nvinfo : EIATTR_KPARAM_INFO
	.align		4
.L_185:
        /*0028*/ 	.byte	0x04, 0x17
        /*002a*/ 	.short	(.L_187 - .L_186)
.L_186:
        /*002c*/ 	.word	0x00000000
        /*0030*/ 	.short	0x0003
        /*0032*/ 	.short	0x0018
        /*0034*/ 	.byte	0x00, 0xf0, 0x11, 0x00


	//----- nvinfo : EIATTR_KPARAM_INFO
	.align		4
.L_187:
        /*0038*/ 	.byte	0x04, 0x17
        /*003a*/ 	.short	(.L_189 - .L_188)
.L_188:
        /*003c*/ 	.word	0x00000000
        /*0040*/ 	.short	0x0002
        /*0042*/ 	.short	0x0010
        /*0044*/ 	.byte	0x00, 0xf5, 0x21, 0x00


	//----- nvinfo : EIATTR_KPARAM_INFO
	.align		4
.L_189:
        /*0048*/ 	.byte	0x04, 0x17
        /*004a*/ 	.short	(.L_191 - .L_190)
.L_190:
        /*004c*/ 	.word	0x00000000
        /*0050*/ 	.short	0x0001
        /*0052*/ 	.short	0x0008
        /*0054*/ 	.byte	0x00, 0xf5, 0x21, 0x00


	//----- nvinfo : EIATTR_KPARAM_INFO
	.align		4
.L_191:
        /*0058*/ 	.byte	0x04, 0x17
        /*005a*/ 	.short	(.L_193 - .L_192)
.L_192:
        /*005c*/ 	.word	0x00000000
        /*0060*/ 	.short	0x0000
        /*0062*/ 	.short	0x0000
        /*0064*/ 	.byte	0x00, 0xf5, 0x21, 0x00


	//----- nvinfo : EIATTR_SPARSE_MMA_MASK
	.align		4
.L_193:
        /*0068*/ 	.byte	0x03, 0x50
        /*006a*/ 	.short	0x0000


	//----- nvinfo : EIATTR_MAXREG_COUNT
	.align		4
        /*006c*/ 	.byte	0x03, 0x1b
        /*006e*/ 	.short	0x00ff


	//----- nvinfo : EIATTR_NUM_BARRIERS
	.align		4
        /*0070*/ 	.byte	0x02, 0x4c
        /*0072*/ 	.byte	0x01
	.zero		1


	//----- nvinfo : EIATTR_MERCURY_ISA_VERSION
	.align		4
        /*0074*/ 	.byte	0x03, 0x5f
        /*0076*/ 	.short	0x0101


	//----- nvinfo : EIATTR_VRC_CTA_INIT_COUNT
	.align		4
        /*0078*/ 	.byte	0x02, 0x4a
	.zero		1
	.zero		1


	//----- nvinfo : EIATTR_EXIT_INSTR_OFFSETS
	.align		4
        /*007c*/ 	.byte	0x04, 0x1c
        /*007e*/ 	.short	(.L_195 - .L_194)


	//   ....[0]....
.L_194:
        /*0080*/ 	.word	0x00001490


	//   ....[1]....
        /*0084*/ 	.word	0x00001550


	//----- nvinfo : EIATTR_CRS_STACK_SIZE
	.align		4
.L_195:
        /*0088*/ 	.byte	0x04, 0x1e
        /*008a*/ 	.short	(.L_197 - .L_196)
.L_196:
        /*008c*/ 	.word	0x00000000


	//----- nvinfo : EIATTR_CBANK_PARAM_SIZE
	.align		4
.L_197:
        /*0090*/ 	.byte	0x03, 0x19
        /*0092*/ 	.short	0x0028


	//----- nvinfo : EIATTR_PARAM_CBANK
	.align		4
        /*0094*/ 	.byte	0x04, 0x0a
        /*0096*/ 	.short	(.L_199 - .L_198)
	.align		4
.L_198:
        /*0098*/ 	.word	index@(.nv.constant0._Z16_attentionKernelILi512ELi2EEvPKfS1_S1_iiPf)
        /*009c*/ 	.short	0x0380
        /*009e*/ 	.short	0x0028


	//----- nvinfo : EIATTR_SW_WAR
	.align		4
.L_199:
        /*00a0*/ 	.byte	0x04, 0x36
        /*00a2*/ 	.short	(.L_201 - .L_200)
.L_200:
        /*00a4*/ 	.word	0x00000008
.L_201:


//--------------------- .nv.info._Z16_attentionKernelILi1024ELi1EEvPKfS1_S1_iiPf --------------------------
	.section	.nv.info._Z16_attentionKernelILi1024ELi1EEvPKfS1_S1_iiPf,"",@"SHT_CUDA_INFO"
	.sectionflags	@""
	.align	4


	//----- nvinfo : EIATTR_CUDA_API_VERSION
	.align		4
        /*0000*/ 	.byte	0x04, 0x37
        /*0002*/ 	.short	(.L_203 - .L_202)
.L_202:
        /*0004*/ 	.word	0x00000082


	//----- nvinfo : EIATTR_KPARAM_INFO
	.align		4
.L_203:
        /*0008*/ 	.byte	0x04, 0x17
        /*000a*/ 	.short	(.L_205 - .L_204)
.L_204:
        /*000c*/ 	.word	0x00000000
        /*0010*/ 	.short	0x0005
        /*0012*/ 	.short	0x0020
        /*0014*/ 	.byte	0x00, 0xf5, 0x21, 0x00


	//----- nvinfo : EIATTR_KPARAM_INFO
	.align		4
.L_205:
        /*0018*/ 	.byte	0x04, 0x17
        /*001a*/ 	.short	(.L_207 - .L_206)
.L_206:
        /*001c*/ 	.word	0x00000000
        /*0020*/ 	.short	0x0004
        /*0022*/ 	.short	0x001c
        /*0024*/ 	.byte	0x00, 0xf0, 0x11, 0x00


	//----- nvinfo : EIATTR_KPARAM_INFO
	.align		4
.L_207:
        /*0028*/ 	.byte	0x04, 0x17
        /*002a*/ 	.short	(.L_209 - .L_208)
.L_208:
        /*002c*/ 	.word	0x00000000
        /*0030*/ 	.short	0x0003
        /*0032*/ 	.short	0x0018
        /*0034*/ 	.byte	0x00, 0xf0, 0x11, 0x00


	//----- nvinfo : EIATTR_KPARAM_INFO
	.align		4
.L_209:
        /*0038*/ 	.byte	0x04, 0x17
        /*003a*/ 	.short	(.L_211 - .L_210)
.L_210:
        /*003c*/ 	.word	0x00000000
        /*0040*/ 	.short	0x0002
        /*0042*/ 	.short	0x0010
        /*0044*/ 	.byte	0x00, 0xf5, 0x21, 0x00


	//----- nvinfo : EIATTR_KPARAM_INFO
	.align		4
.L_211:
        /*0048*/ 	.byte	0x04, 0x17
        /*004a*/ 	.short	(.L_213 - .L_212)
.L_212:
        /*004c*/ 	.word	0x00000000
        /*0050*/ 	.short	0x0001
        /*0052*/ 	.short	0x0008
        /*0054*/ 	.byte	0x00, 0xf5, 0x21, 0x00


	//----- nvinfo : EIATTR_KPARAM_INFO
	.align		4
.L_213:
        /*0058*/ 	.byte	0x04, 0x17
        /*005a*/ 	.short	(.L_215 - .L_214)
.L_214:
        /*005c*/ 	.word	0x00000000
        /*0060*/ 	.short	0x0000
        /*0062*/ 	.short	0x0000
        /*0064*/ 	.byte	0x00, 0xf5, 0x21, 0x00


	//----- nvinfo : EIATTR_SPARSE_MMA_MASK
	.align		4
.L_215:
        /*0068*/ 	.byte	0x03, 0x50
        /*006a*/ 	.short	0x0000


	//----- nvinfo : EIATTR_MAXREG_COUNT
	.align		4
        /*006c*/ 	.byte	0x03, 0x1b
        /*006e*/ 	.short	0x00ff


	//----- nvinfo : EIATTR_NUM_BARRIERS
	.align		4
        /*0070*/ 	.byte	0x02, 0x4c
        /*0072*/ 	.byte	0x01
	.zero		1


	//----- nvinfo : EIATTR_MERCURY_ISA_VERSION
	.align		4
        /*0074*/ 	.byte	0x03, 0x5f
        /*0076*/ 	.short	0x0101


	//----- nvinfo : EIATTR_VRC_CTA_INIT_COUNT
	.align		4
        /*0078*/ 	.byte	0x02, 0x4a
	.zero		1
	.zero		1


	//----- nvinfo : EIATTR_EXIT_INSTR_OFFSETS
	.align		4
        /*007c*/ 	.byte	0x04, 0x1c
        /*007e*/ 	.short	(.L_217 - .L_216)


	//   ....[0]....
.L_216:
        /*0080*/ 	.word	0x000010c0


	//   ....[1]....
        /*0084*/ 	.word	0x00001180


	//----- nvinfo : EIATTR_CBANK_PARAM_SIZE
	.align		4
.L_217:
        /*0088*/ 	.byte	0x03, 0x19
        /*008a*/ 	.short	0x0028


	//----- nvinfo : EIATTR_PARAM_CBANK
	.align		4
        /*008c*/ 	.byte	0x04, 0x0a
        /*008e*/ 	.short	(.L_219 - .L_218)
	.align		4
.L_218:
        /*0090*/ 	.word	index@(.nv.constant0._Z16_attentionKernelILi1024ELi1EEvPKfS1_S1_iiPf)
        /*0094*/ 	.short	0x0380
        /*0096*/ 	.short	0x0028


	//----- nvinfo : EIATTR_SW_WAR
	.align		4
.L_219:
        /*0098*/ 	.byte	0x04, 0x36
        /*009a*/ 	.short	(.L_221 - .L_220)
.L_220:
        /*009c*/ 	.word	0x00000008
.L_221:


//--------------------- .nv.callgraph             --------------------------
	.section	.nv.callgraph,"",@"SHT_CUDA_CALLGRAPH"
	.align	4
	.sectionentsize	8
	.align		4
        /*0000*/ 	.word	0x00000000
	.align		4
        /*0004*/ 	.word	0xffffffff
	.align		4
        /*0008*/ 	.word	0x00000000
	.align		4
        /*000c*/ 	.word	0xfffffffe
	.align		4
        /*0010*/ 	.word	0x00000000
	.align		4
        /*0014*/ 	.word	0xfffffffd
	.align		4
        /*0018*/ 	.word	0x00000000
	.align		4
        /*001c*/ 	.word	0xfffffffc


//--------------------- .nv.constant4             --------------------------
	.section	.nv.constant4,"a",@progbits
	.align	8
	.align		8
.nv.constant4:
        /*0000*/ 	.dword	_ZN34_INTERNAL_dea9a656_4_k_cu_93dd87b44cuda3std3__45__cpo5beginE
	.align		8
        /*0008*/ 	.dword	_ZN34_INTERNAL_dea9a656_4_k_cu_93dd87b44cuda3std3__45__cpo3endE
	.align		8
        /*0010*/ 	.dword	_ZN34_INTERNAL_dea9a656_4_k_cu_93dd87b44cuda3std3__45__cpo6cbeginE
	.align		8
        /*0018*/ 	.dword	_ZN34_INTERNAL_dea9a656_4_k_cu_93dd87b44cuda3std3__45__cpo4cendE
	.align		8
        /*0020*/ 	.dword	_ZN34_INTERNAL_dea9a656_4_k_cu_93dd87b44cuda3std3__45__cpo6rbeginE
	.align		8
        /*0028*/ 	.dword	_ZN34_INTERNAL_dea9a656_4_k_cu_93dd87b44cuda3std3__45__cpo4rendE
	.align		8
        /*0030*/ 	.dword	_ZN34_INTERNAL_dea9a656_4_k_cu_93dd87b44cuda3std3__45__cpo7crbeginE
	.align		8
        /*0038*/ 	.dword	_ZN34_INTERNAL_dea9a656_4_k_cu_93dd87b44cuda3std3__45__cpo5crendE
	.align		8
        /*0040*/ 	.dword	_ZN34_INTERNAL_dea9a656_4_k_cu_93dd87b44cuda3std3__436_GLOBAL__N__dea9a656_4_k_cu_93dd87b46ignoreE
	.align		8
        /*0048*/ 	.dword	_ZN34_INTERNAL_dea9a656_4_k_cu_93dd87b44cuda3std3__419piecewise_constructE
	.align		8
        /*0050*/ 	.dword	_ZN34_INTERNAL_dea9a656_4_k_cu_93dd87b44cuda3std3__48in_placeE
	.align		8
        /*0058*/ 	.dword	_ZN34_INTERNAL_dea9a656_4_k_cu_93dd87b44cuda3std3__420unreachable_sentinelE
	.align		8
        /*0060*/ 	.dword	_ZN34_INTERNAL_dea9a656_4_k_cu_93dd87b44cuda3std6ranges3__45__cpo4swapE
	.align		8
        /*0068*/ 	.dword	_ZN34_INTERNAL_dea9a656_4_k_cu_93dd87b44cuda3std6ranges3__45__cpo9iter_moveE
	.align		8
        /*0070*/ 	.dword	_ZN34_INTERNAL_dea9a656_4_k_cu_93dd87b44cuda3std6ranges3__45__cpo5beginE
	.align		8
        /*0078*/ 	.dword	_ZN34_INTERNAL_dea9a656_4_k_cu_93dd87b44cuda3std6ranges3__45__cpo3endE
	.align		8
        /*0080*/ 	.dword	_ZN34_INTERNAL_dea9a656_4_k_cu_93dd87b44cuda3std6ranges3__45__cpo6cbeginE
	.align		8
        /*0088*/ 	.dword	_ZN34_INTERNAL_dea9a656_4_k_cu_93dd87b44cuda3std6ranges3__45__cpo4cendE
	.align		8
        /*0090*/ 	.dword	_ZN34_INTERNAL_dea9a656_4_k_cu_93dd87b44cuda3std6ranges3__45__cpo7advanceE
	.align		8
        /*0098*/ 	.dword	_ZN34_INTERNAL_dea9a656_4_k_cu_93dd87b44cuda3std6ranges3__45__cpo9iter_swapE
	.align		8
        /*00a0*/ 	.dword	_ZN34_INTERNAL_dea9a656_4_k_cu_93dd87b44cuda3std6ranges3__45__cpo4nextE
	.align		8
        /*00a8*/ 	.dword	_ZN34_INTERNAL_dea9a656_4_k_cu_93dd87b44cuda3std6ranges3__45__cpo4prevE
	.align		8
        /*00b0*/ 	.dword	_ZN34_INTERNAL_dea9a656_4_k_cu_93dd87b44cuda3std6ranges3__45__cpo4dataE
	.align		8
        /*00b8*/ 	.dword	_ZN34_INTERNAL_dea9a656_4_k_cu_93dd87b44cuda3std6ranges3__45__cpo5cdataE
	.align		8
        /*00c0*/ 	.dword	_ZN34_INTERNAL_dea9a656_4_k_cu_93dd87b44cuda3std6ranges3__45__cpo4sizeE
	.align		8
        /*00c8*/ 	.dword	_ZN34_INTERNAL_dea9a656_4_k_cu_93dd87b44cuda3std6ranges3__45__cpo5ssizeE
	.align		8
        /*00d0*/ 	.dword	_ZN34_INTERNAL_dea9a656_4_k_cu_93dd87b44cuda3std6ranges3__45__cpo8distanceE
	.align		8
        /*00d8*/ 	.dword	_ZN34_INTERNAL_dea9a656_4_k_cu_93dd87b46thrust24THRUST_300001_SM_1000_NS6system6detail10sequential3seqE


//--------------------- .text._Z16_attentionKernelILi16ELi64EEvPKfS1_S1_iiPf --------------------------
	.section	.text._Z16_attentionKernelILi16ELi64EEvPKfS1_S1_iiPf,"ax",@progbits
	.align	128
        .global         _Z16_attentionKernelILi16ELi64EEvPKfS1_S1_iiPf
        .type           _Z16_attentionKernelILi16ELi64EEvPKfS1_S1_iiPf,@function
        .size           _Z16_attentionKernelILi16ELi64EEvPKfS1_S1_iiPf,(.L_x_119 - _Z16_attentionKernelILi16ELi64EEvPKfS1_S1_iiPf)
        .other          _Z16_attentionKernelILi16ELi64EEvPKfS1_S1_iiPf,@"STO_CUDA_ENTRY STV_DEFAULT"
_Z16_attentionKernelILi16ELi64EEvPKfS1_S1_iiPf:
.text._Z16_attentionKernelILi16ELi64EEvPKfS1_S1_iiPf:
[----:B------:R-:W-:Y:S01]  /*0000*/  LDC R1, c[0x0][0x37c] ;  /* 0x0000df00ff017b82 */ /* 0x000fe20000000800 */
[----:B------:R-:W0:Y:S01]  /*0010*/  S2R R10, SR_TID.X ;  /* 0x00000000000a7919 */ /* 0x000e220000002100 */
[----:B------:R-:W1:Y:S06]  /*0020*/  LDCU UR8, c[0x0][0x398] ;  /* 0x00007300ff0877ac */ /* 0x000e6c0008000800 */
[----:B------:R-:W0:Y:S01]  /*0030*/  S2UR UR7, SR_CTAID.X ;  /* 0x00000000000779c3 */ /* 0x000e220000002500 */
[----:B------:R-:W-:Y:S01]  /*0040*/  HFMA2 R20, -RZ, RZ, 0, 0 ;  /* 0x00000000ff147431 */ /* 0x000fe200000001ff */
[----:B------:R-:W-:Y:S01]  /*0050*/  MOV R19, RZ ;  /* 0x000000ff00137202 */ /* 0x000fe20000000f00 */
[----:B------:R-:W2:Y:S05]  /*0060*/  LDCU.64 UR18, c[0x0][0x358] ;  /* 0x00006b00ff1277ac */ /* 0x000eaa0008000a00 */
[----:B------:R-:W0:Y:S08]  /*0070*/  LDC R21, c[0x0][0x360] ;  /* 0x0000d800ff157b82 */ /* 0x000e300000000800 */
[----:B------:R-:W3:Y:S01]  /*0080*/  S2UR UR23, SR_CTAID.Y ;  /* 0x00000000001779c3 */ /* 0x000ee20000002600 */
[----:B-1----:R-:W-:-:S02]  /*0090*/  UISETP.GE.AND UP0, UPT, UR8, 0x1, UPT ;  /* 0x000000010800788c */ /* 0x002fc4000bf06270 */
[----:B------:R-:W-:-:S04]  /*00a0*/  UIADD3 UR4, UPT, UPT, UR8, 0x3f, URZ ;  /* 0x0000003f08047890 */ /* 0x000fc8000fffe0ff */
[----:B------:R-:W-:-:S04]  /*00b0*/  USHF.R.S32.HI UR5, URZ, 0x1f, UR4 ;  /* 0x0000001fff057899 */ /* 0x000fc80008011404 */
[----:B------:R-:W-:-:S04]  /*00c0*/  ULEA.HI UR5, UR5, UR4, URZ, 0x6 ;  /* 0x0000000405057291 */ /* 0x000fc8000f8f30ff */
[----:B------:R-:W-:Y:S01]  /*00d0*/  USHF.R.S32.HI UR6, URZ, 0x6, UR5 ;  /* 0x00000006ff067899 */ /* 0x000fe20008011405 */
[----:B0-----:R-:W-:Y:S01]  /*00e0*/  IMAD R21, R21, UR7, R10 ;  /* 0x0000000715157c24 */ /* 0x001fe2000f8e020a */
[----:B--23--:R-:W-:Y:S10]  /*00f0*/  BRA.U !UP0, `(.L_x_0) ;  /* 0x0000002908707547 */ /* 0x00cff4000b800000 */
[----:B------:R-:W0:Y:S01]  /*0100*/  S2UR UR10, SR_CgaCtaId ;  /* 0x00000000000a79c3 */ /* 0x000e220000008800 */
[----:B------:R-:W1:Y:S01]  /*0110*/  S2R R0, SR_TID.Y ;  /* 0x0000000000007919 */ /* 0x000e620000002200 */
[----:B------:R-:W2:Y:S01]  /*0120*/  LDCU UR13, c[0x0][0x39c] ;  /* 0x00007380ff0d77ac */ /* 0x000ea20008000800 */
[----:B------:R-:W-:Y:S02]  /*0130*/  MOV R9, 0xff7fffff ;  /* 0xff7fffff00097802 */ /* 0x000fe40000000f00 */
[----:B------:R-:W-:Y:S01]  /*0140*/  MOV R19, RZ ;  /* 0x000000ff00137202 */ /* 0x000fe20000000f00 */
[----:B------:R-:W3:Y:S01]  /*0150*/  LDCU.64 UR4, c[0x0][0x380] ;  /* 0x00007000ff0477ac */ /* 0x000ee20008000a00 */
[----:B------:R-:W-:Y:S01]  /*0160*/  MOV R20, RZ ;  /* 0x000000ff00147202 */ /* 0x000fe20000000f00 */
[----:B------:R-:W-:Y:S01]  /*0170*/  UMOV UR7, 0x400 ;  /* 0x0000040000077882 */ /* 0x000fe20000000000 */
[----:B------:R-:W-:Y:S02]  /*0180*/  UISETP.LT.AND UP0, UPT, UR6, 0x1, UPT ;  /* 0x000000010600788c */ /* 0x000fe4000bf01270 */
[----:B------:R-:W-:-:S02]  /*0190*/  UIADD3 UR8, UPT, UPT, UR7, 0x2000, URZ ;  /* 0x0000200007087890 */ /* 0x000fc4000fffe0ff */
[----:B------:R-:W-:Y:S02]  /*01a0*/  UIADD3 UR9, UPT, UPT, UR7, 0x1000, URZ ;  /* 0x0000100007097890 */ /* 0x000fe4000fffe0ff */
[----:B------:R-:W-:Y:S02]  /*01b0*/  USEL UR25, UR6, 0x1, !UP0 ;  /* 0x0000000106197887 */ /* 0x000fe4000c000000 */
[----:B--2---:R-:W-:Y:S02]  /*01c0*/  UIMAD UR24, UR23, UR13, URZ ;  /* 0x0000000d171872a4 */ /* 0x004fe4000f8e02ff */
[----:B------:R-:W-:Y:S02]  /*01d0*/  UIADD3 UR11, UPT, UPT, UR13, -0x1, URZ ;  /* 0xffffffff0d0b7890 */ /* 0x000fe4000fffe0ff */
[----:B0-----:R-:W-:Y:S02]  /*01e0*/  ULEA UR8, UR10, UR8, 0x18 ;  /* 0x000000080a087291 */ /* 0x001fe4000f8ec0ff */
[----:B------:R-:W-:-:S02]  /*01f0*/  ULEA UR9, UR10, UR9, 0x18 ;  /* 0x000000090a097291 */ /* 0x000fc4000f8ec0ff */
[----:B------:R-:W-:Y:S02]  /*0200*/  ULEA UR7, UR10, UR7, 0x18 ;  /* 0x000000070a077291 */ /* 0x000fe4000f8ec0ff */
[----:B---3--:R-:W-:Y:S01]  /*0210*/  UIMAD.WIDE.U32 UR4, UR24, 0x4, UR4 ;  /* 0x00000004180478a5 */ /* 0x008fe2000f8e0004 */
[C---:B------:R-:W-:Y:S01]  /*0220*/  LEA R18, R10.reuse, UR8, 0x8 ;  /* 0x000000080a127c11 */ /* 0x040fe2000f8e40ff */
[----:B------:R-:W-:Y:S01]  /*0230*/  ULOP3.LUT UR12, UR13, 0x7ffffff0, URZ, 0xc0, !UPT ;  /* 0x7ffffff00d0c7892 */ /* 0x000fe2000f8ec0ff */
[C---:B------:R-:W-:Y:S01]  /*0240*/  LEA R16, R10.reuse, UR9, 0x8 ;  /* 0x000000090a107c11 */ /* 0x040fe2000f8e40ff */
[----:B------:R-:W-:Y:S01]  /*0250*/  UIADD3 UR28, UP1, UPT, UR4, 0x20, URZ ;  /* 0x00000020041c7890 */ /* 0x000fe2000ff3e0ff */
[----:B------:R-:W-:Y:S01]  /*0260*/  LEA R10, R10, UR7, 0x8 ;  /* 0x000000070a0a7c11 */ /* 0x000fe2000f8e40ff */
[----:B------:R-:W-:Y:S01]  /*0270*/  ULOP3.LUT UR26, UR13, 0xf, URZ, 0xc0, !UPT ;  /* 0x0000000f0d1a7892 */ /* 0x000fe2000f8ec0ff */
[C---:B-1----:R-:W-:Y:S01]  /*0280*/  LEA R17, R0.reuse, R18, 0x2 ;  /* 0x0000001200117211 */ /* 0x042fe200078e10ff */
[----:B------:R-:W-:Y:S01]  /*0290*/  ULOP3.LUT UR27, UR13, 0x7, URZ, 0xc0, !UPT ;  /* 0x000000070d1b7892 */ /* 0x000fe2000f8ec0ff */
[----:B------:R-:W-:Y:S01]  /*02a0*/  LEA R11, R0, R16, 0x2 ;  /* 0x00000010000b7211 */ /* 0x000fe200078e10ff */
[----:B------:R-:W-:-:S02]  /*02b0*/  ULOP3.LUT UR13, UR13, 0x3, URZ, 0xc0, !UPT ;  /* 0x000000030d0d7892 */ /* 0x000fc4000f8ec0ff */
[----:B------:R-:W-:Y:S02]  /*02c0*/  UIADD3 UR17, UPT, UPT, -UR12, URZ, URZ ;  /* 0x000000ff0c117290 */ /* 0x000fe4000fffe1ff */
[----:B------:R-:W-:Y:S02]  /*02d0*/  UISETP.GE.U32.AND UP0, UPT, UR11, 0xf, UPT ;  /* 0x0000000f0b00788c */ /* 0x000fe4000bf06070 */
[----:B------:R-:W-:Y:S01]  /*02e0*/  UIADD3.X UR15, UPT, UPT, URZ, UR5, URZ, UP1, !UPT ;  /* 0x00000005ff0f7290 */ /* 0x000fe20008ffe4ff */
[----:B------:R-:W-:-:S11]  /*02f0*/  UMOV UR4, URZ ;  /* 0x000000ff00047c82 */ /* 0x000fd60008000000 */
.L_x_24:
[----:B------:R-:W0:Y:S01]  /*0300*/  LDC R22, c[0x0][0x39c] ;  /* 0x0000e700ff167b82 */ /* 0x000e220000000800 */
[----:B------:R-:W-:Y:S01]  /*0310*/  USHF.L.U32 UR22, UR4, 0x6, URZ ;  /* 0x0000000604167899 */ /* 0x000fe200080006ff */
[----:B------:R-:W-:Y:S01]  /*0320*/  HFMA2 R15, -RZ, RZ, 0, 0 ;  /* 0x00000000ff0f7431 */ /* 0x000fe200000001ff */
[----:B------:R-:W-:-:S04]  /*0330*/  UIADD3 UR4, UPT, UPT, UR4, 0x1, URZ ;  /* 0x0000000104047890 */ /* 0x000fc8000fffe0ff */
[----:B------:R-:W-:Y:S01]  /*0340*/  UISETP.NE.AND UP1, UPT, UR4, UR25, UPT ;  /* 0x000000190400728c */ /* 0x000fe2000bf25270 */
[----:B------:R-:W-:Y:S02]  /*0350*/  IADD3 R8, PT, PT, R0, UR22, RZ ;  /* 0x0000001600087c10 */ /* 0x000fe4000fffe0ff */
[----:B0-----:R-:W-:-:S13]  /*0360*/  ISETP.GE.AND P0, PT, R22, 0x1, PT ;  /* 0x000000011600780c */ /* 0x001fda0003f06270 */
[----:B------:R-:W-:Y:S05]  /*0370*/  @!P0 BRA `(.L_x_1) ;  /* 0x0000000800c88947 */ /* 0x000fea0003800000 */
[----:B------:R-:W-:Y:S01]  /*0380*/  IMAD R12, R8, R22, RZ ;  /* 0x00000016080c7224 */ /* 0x000fe200078e02ff */
[----:B------:R-:W-:Y:S01]  /*0390*/  MOV R15, RZ ;  /* 0x000000ff000f7202 */ /* 0x000fe20000000f00 */
[----:B------:R-:W-:Y:S01]  /*03a0*/  UMOV UR5, URZ ;  /* 0x000000ff00057c82 */ /* 0x000fe20008000000 */
[----:B------:R-:W-:Y:S05]  /*03b0*/  BRA.U !UP0, `(.L_x_2) ;  /* 0x0000000508007547 */ /* 0x000fea000b800000 */
[----:B------:R-:W-:Y:S01]  /*03c0*/  MOV R15, RZ ;  /* 0x000000ff000f7202 */ /* 0x000fe20000000f00 */
[----:B------:R-:W-:Y:S01]  /*03d0*/  UMOV UR5, UR17 ;  /* 0x0000001100057c82 */ /* 0x000fe20008000000 */
[----:B------:R-:W-:Y:S02]  /*03e0*/  MOV R7, R12 ;  /* 0x0000000c00077202 */ /* 0x000fe40000000f00 */
[----:B------:R-:W-:Y:S02]  /*03f0*/  MOV R6, UR28 ;  /* 0x0000001c00067c02 */ /* 0x000fe40008000f00 */
[----:B------:R-:W-:-:S07]  /*0400*/  MOV R13, UR15 ;  /* 0x0000000f000d7c02 */ /* 0x000fce0008000f00 */
.L_x_3:
[----:B------:R-:W0:Y:S01]  /*0410*/  LDC.64 R4, c[0x0][0x388] ;  /* 0x0000e200ff047b82 */ /* 0x000e220000000a00 */
[----:B------:R-:W-:Y:S02]  /*0420*/  MOV R2, R6 ;  /* 0x0000000600027202 */ /* 0x000fe40000000f00 */
[----:B------:R-:W-:-:S05]  /*0430*/  MOV R3, R13 ;  /* 0x0000000d00037202 */ /* 0x000fca0000000f00 */
[----:B------:R-:W2:Y:S04]  /*0440*/  LDG.E.CONSTANT R14, desc[UR18][R2.64+-0x20] ;  /* 0xffffe012020e7981 */ /* 0x000ea8000c1e9900 */
[----:B------:R-:W3:Y:S04]  /*0450*/  LDG.E.CONSTANT R24, desc[UR18][R2.64+-0x1c] ;  /* 0xffffe41202187981 */ /* 0x000ee8000c1e9900 */
[----:B------:R-:W4:Y:S01]  /*0460*/  LDG.E.CONSTANT R6, desc[UR18][R2.64+-0x18] ;  /* 0xffffe81202067981 */ /* 0x000f22000c1e9900 */
[----:B0-----:R-:W-:-:S05]  /*0470*/  IMAD.WIDE R4, R7, 0x4, R4 ;  /* 0x0000000407047825 */ /* 0x001fca00078e0204 */
[----:B------:R-:W2:Y:S04]  /*0480*/  LDG.E.CONSTANT R23, desc[UR18][R4.64] ;  /* 0x0000001204177981 */ /* 0x000ea8000c1e9900 */
[----:B------:R-:W3:Y:S04]  /*0490*/  LDG.E.CONSTANT R25, desc[UR18][R4.64+0x4] ;  /* 0x0000041204197981 */ /* 0x000ee8000c1e9900 */
[----:B------:R-:W4:Y:S01]  /*04a0*/  LDG.E.CONSTANT R13, desc[UR18][R4.64+0x8] ;  /* 0x00000812040d7981 */ /* 0x000f22000c1e9900 */
[----:B--2---:R-:W-:-:S03]  /*04b0*/  FFMA R23, R14, R23, R15 ;  /* 0x000000170e177223 */ /* 0x004fc6000000000f */
[----:B------:R-:W2:Y:S04]  /*04c0*/  LDG.E.CONSTANT R14, desc[UR18][R2.64+-0x14] ;  /* 0xffffec12020e7981 */ /* 0x000ea8000c1e9900 */
[----:B------:R-:W2:Y:S01]  /*04d0*/  LDG.E.CONSTANT R15, desc[UR18][R4.64+0xc] ;  /* 0x00000c12040f7981 */ /* 0x000ea2000c1e9900 */
[----:B---3--:R-:W-:-:S03]  /*04e0*/  FFMA R25, R24, R25, R23 ;  /* 0x0000001918197223 */ /* 0x008fc60000000017 */
[----:B------:R-:W3:Y:S04]  /*04f0*/  LDG.E.CONSTANT R24, desc[UR18][R2.64+-0x10] ;  /* 0xfffff01202187981 */ /* 0x000ee8000c1e9900 */
[----:B------:R-:W3:Y:S01]  /*0500*/  LDG.E.CONSTANT R23, desc[UR18][R4.64+0x10] ;  /* 0x0000101204177981 */ /* 0x000ee2000c1e9900 */
[----:B----4-:R-:W-:-:S03]  /*0510*/  FFMA R25, R6, R13, R25 ;  /* 0x0000000d06197223 */ /* 0x010fc60000000019 */
[----:B------:R-:W4:Y:S04]  /*0520*/  LDG.E.CONSTANT R13, desc[UR18][R2.64+-0xc] ;  /* 0xfffff412020d7981 */ /* 0x000f28000c1e9900 */
        /* <DEDUP_REMOVED lines=18> */
[----:B------:R-:W4:Y:S04]  /*0650*/  LDG.E.CONSTANT R26, desc[UR18][R4.64+0x2c] ;  /* 0x00002c12041a7981 */ /* 0x000f28000c1e9900 */
[----:B------:R-:W5:Y:S01]  /*0660*/  LDG.E.CONSTANT R13, desc[UR18][R4.64+0x30] ;  /* 0x00003012040d7981 */ /* 0x000f62000c1e9900 */
[----:B--2---:R-:W-:-:S03]  /*0670*/  FFMA R14, R15, R14, R6 ;  /* 0x0000000e0f0e7223 */ /* 0x004fc60000000006 */
[----:B------:R-:W5:Y:S04]  /*0680*/  LDG.E.CONSTANT R6, desc[UR18][R2.64+0x10] ;  /* 0x0000101202067981 */ /* 0x000f68000c1e9900 */
[----:B------:R-:W2:Y:S01]  /*0690*/  LDG.E.CONSTANT R15, desc[UR18][R4.64+0x34] ;  /* 0x00003412040f7981 */ /* 0x000ea2000c1e9900 */
[----:B---3--:R-:W-:-:S03]  /*06a0*/  FFMA R24, R23, R24, R14 ;  /* 0x0000001817187223 */ /* 0x008fc6000000000e */
[----:B------:R-:W2:Y:S04]  /*06b0*/  LDG.E.CONSTANT R14, desc[UR18][R2.64+0x14] ;  /* 0x00001412020e7981 */ /* 0x000ea8000c1e9900 */
[----:B------:R-:W3:Y:S01]  /*06c0*/  LDG.E.CONSTANT R23, desc[UR18][R2.64+0x18] ;  /* 0x0000181202177981 */ /* 0x000ee2000c1e9900 */
[----:B----4-:R-:W-:-:S03]  /*06d0*/  FFMA R27, R25, R26, R24 ;  /* 0x0000001a191b7223 */ /* 0x010fc60000000018 */
[----:B------:R-:W3:Y:S04]  /*06e0*/  LDG.E.CONSTANT R24, desc[UR18][R4.64+0x38] ;  /* 0x0000381204187981 */ /* 0x000ee8000c1e9900 */
[----:B------:R-:W4:Y:S04]  /*06f0*/  LDG.E.CONSTANT R25, desc[UR18][R4.64+0x3c] ;  /* 0x00003c1204197981 */ /* 0x000f28000c1e9900 */
[----:B------:R-:W4:Y:S01]  /*0700*/  LDG.E.CONSTANT R26, desc[UR18][R2.64+0x1c] ;  /* 0x00001c12021a7981 */ /* 0x000f22000c1e9900 */
[----:B------:R-:W-:-:S04]  /*0710*/  UIADD3 UR5, UPT, UPT, UR5, 0x10, URZ ;  /* 0x0000001005057890 */ /* 0x000fc8000fffe0ff */
[----:B------:R-:W-:Y:S01]  /*0720*/  UISETP.NE.AND UP2, UPT, UR5, URZ, UPT ;  /* 0x000000ff0500728c */ /* 0x000fe2000bf45270 */
[----:B------:R-:W-:Y:S01]  /*0730*/  IADD3 R7, PT, PT, R7, 0x10, RZ ;  /* 0x0000001007077810 */ /* 0x000fe20007ffe0ff */
[----:B-----5:R-:W-:Y:S01]  /*0740*/  FFMA R13, R6, R13, R27 ;  /* 0x0000000d060d7223 */ /* 0x020fe2000000001b */
[----:B------:R-:W-:-:S03]  /*0750*/  IADD3 R6, P0, PT, R2, 0x40, RZ ;  /* 0x0000004002067810 */ /* 0x000fc60007f1e0ff */
[----:B--2---:R-:W-:Y:S01]  /*0760*/  FFMA R14, R14, R15, R13 ;  /* 0x0000000f0e0e7223 */ /* 0x004fe2000000000d */
[----:B------:R-:W-:-:S03]  /*0770*/  IADD3.X R13, PT, PT, RZ, R3, RZ, P0, !PT ;  /* 0x00000003ff0d7210 */ /* 0x000fc600007fe4ff */
[----:B---3--:R-:W-:-:S04]  /*0780*/  FFMA R23, R23, R24, R14 ;  /* 0x0000001817177223 */ /* 0x008fc8000000000e */
[----:B----4-:R-:W-:Y:S01]  /*0790*/  FFMA R15, R26, R25, R23 ;  /* 0x000000191a0f7223 */ /* 0x010fe20000000017 */
[----:B------:R-:W-:Y:S06]  /*07a0*/  BRA.U UP2, `(.L_x_3) ;  /* 0xfffffffd02187547 */ /* 0x000fec000b83ffff */
[----:B------:R-:W-:-:S05]  /*07b0*/  UMOV UR5, UR12 ;  /* 0x0000000c00057c82 */ /* 0x000fca0008000000 */
.L_x_2:
[----:B------:R-:W-:-:S09]  /*07c0*/  UISETP.NE.AND UP2, UPT, UR26, URZ, UPT ;  /* 0x000000ff1a00728c */ /* 0x000fd2000bf45270 */
[----:B------:R-:W-:Y:S05]  /*07d0*/  BRA.U !UP2, `(.L_x_1) ;  /* 0x000000050ab07547 */ /* 0x000fea000b800000 */
[----:B------:R-:W-:Y:S02]  /*07e0*/  UIADD3 UR7, UPT, UPT, UR26, -0x1, URZ ;  /* 0xffffffff1a077890 */ /* 0x000fe4000fffe0ff */
[----:B------:R-:W-:Y:S02]  /*07f0*/  UISETP.NE.AND UP2, UPT, UR27, URZ, UPT ;  /* 0x000000ff1b00728c */ /* 0x000fe4000bf45270 */
[----:B------:R-:W-:-:S09]  /*0800*/  UISETP.GE.U32.AND UP3, UPT, UR7, 0x7, UPT ;  /* 0x000000070700788c */ /* 0x000fd2000bf66070 */
[----:B------:R-:W-:Y:S05]  /*0810*/  BRA.U !UP3, `(.L_x_4) ;  /* 0x000000010ba07547 */ /* 0x000fea000b800000 */
[----:B------:R-:W0:Y:S01]  /*0820*/  LDCU.128 UR8, c[0x0][0x380] ;  /* 0x00007000ff0877ac */ /* 0x000e220008000c00 */
[----:B------:R-:W-:Y:S01]  /*0830*/  HFMA2 R7, -RZ, RZ, 0, 2.384185791015625e-07 ;  /* 0x00000004ff077431 */ /* 0x000fe200000001ff */
[----:B------:R-:W-:Y:S01]  /*0840*/  IADD3 R6, PT, PT, R12, UR5, RZ ;  /* 0x000000050c067c10 */ /* 0x000fe2000fffe0ff */
[----:B------:R-:W1:Y:S01]  /*0850*/  LDCU.64 UR20, c[0x0][0x380] ;  /* 0x00007000ff1477ac */ /* 0x000e620008000a00 */
[----:B------:R-:W-:Y:S02]  /*0860*/  UIADD3 UR7, UPT, UPT, UR24, UR5, URZ ;  /* 0x0000000518077290 */ /* 0x000fe4000fffe0ff */
[----:B------:R-:W-:Y:S02]  /*0870*/  UIADD3 UR14, UP3, UPT, UR24, UR5, URZ ;  /* 0x00000005180e7290 */ /* 0x000fe4000ff7e0ff */
[----:B0-----:R-:W-:Y:S01]  /*0880*/  UIMAD.WIDE.U32 UR8, UR7, 0x4, UR8 ;  /* 0x00000004070878a5 */ /* 0x001fe2000f8e0008 */
[----:B------:R-:W-:Y:S01]  /*0890*/  IMAD.WIDE R6, R6, R7, UR10 ;  /* 0x0000000a06067e25 */ /* 0x000fe2000f8e0207 */
[----:B------:R-:W-:-:S02]  /*08a0*/  UIADD3.X UR7, UPT, UPT, URZ, URZ, URZ, UP3, !UPT ;  /* 0x000000ffff077290 */ /* 0x000fc40009ffe4ff */
[----:B-1----:R-:W-:Y:S02]  /*08b0*/  ULEA UR16, UP3, UR14, UR20, 0x2 ;  /* 0x000000140e107291 */ /* 0x002fe4000f8610ff */
[----:B------:R-:W-:Y:S01]  /*08c0*/  MOV R2, UR8 ;  /* 0x0000000800027c02 */ /* 0x000fe20008000f00 */
[----:B------:R-:W2:Y:S01]  /*08d0*/  LDG.E.CONSTANT R13, desc[UR18][R6.64] ;  /* 0x00000012060d7981 */ /* 0x000ea2000c1e9900 */
[----:B------:R-:W-:Y:S01]  /*08e0*/  ULEA.HI.X UR7, UR14, UR21, UR7, 0x2, UP3 ;  /* 0x000000150e077291 */ /* 0x000fe200098f1407 */
[----:B------:R-:W-:Y:S02]  /*08f0*/  MOV R3, UR9 ;  /* 0x0000000900037c02 */ /* 0x000fe40008000f00 */
[----:B------:R-:W-:Y:S01]  /*0900*/  MOV R4, UR16 ;  /* 0x0000001000047c02 */ /* 0x000fe20008000f00 */
[----:B------:R-:W3:Y:S02]  /*0910*/  LDG.E.CONSTANT R25, desc[UR18][R6.64+0x4] ;  /* 0x0000041206197981 */ /* 0x000ee4000c1e9900 */
[----:B------:R-:W-:-:S02]  /*0920*/  MOV R5, UR7 ;  /* 0x0000000700057c02 */ /* 0x000fc40008000f00 */
[----:B------:R-:W2:Y:S04]  /*0930*/  LDG.E.CONSTANT R2, desc[UR18][R2.64] ;  /* 0x0000001202027981 */ /* 0x000ea8000c1e9900 */
[----:B------:R-:W3:Y:S04]  /*0940*/  LDG.E.CONSTANT R26, desc[UR18][R4.64+0x4] ;  /* 0x00000412041a7981 */ /* 0x000ee8000c1e9900 */
[----:B------:R-:W4:Y:S04]  /*0950*/  LDG.E.CONSTANT R23, desc[UR18][R6.64+0x8] ;  /* 0x0000081206177981 */ /* 0x000f28000c1e9900 */
[----:B------:R-:W4:Y:S04]  /*0960*/  LDG.E.CONSTANT R24, desc[UR18][R4.64+0x8] ;  /* 0x0000081204187981 */ /* 0x000f28000c1e9900 */
[----:B------:R-:W5:Y:S04]  /*0970*/  LDG.E.CONSTANT R14, desc[UR18][R4.64+0xc] ;  /* 0x00000c12040e7981 */ /* 0x000f68000c1e9900 */
[----:B------:R-:W5:Y:S04]  /*0980*/  LDG.E.CONSTANT R3, desc[UR18][R6.64+0x18] ;  /* 0x0000181206037981 */ /* 0x000f68000c1e9900 */
[----:B------:R-:W5:Y:S01]  /*0990*/  LDG.E.CONSTANT R29, desc[UR18][R4.64+0x18] ;  /* 0x00001812041d7981 */ /* 0x000f62000c1e9900 */
[----:B--2---:R-:W-:-:S03]  /*09a0*/  FFMA R15, R2, R13, R15 ;  /* 0x0000000d020f7223 */ /* 0x004fc6000000000f */
[----:B------:R-:W5:Y:S01]  /*09b0*/  LDG.E.CONSTANT R13, desc[UR18][R6.64+0xc] ;  /* 0x00000c12060d7981 */ /* 0x000f62000c1e9900 */
[----:B---3--:R-:W-:-:S03]  /*09c0*/  FFMA R25, R26, R25, R15 ;  /* 0x000000191a197223 */ /* 0x008fc6000000000f */
[----:B------:R-:W2:Y:S04]  /*09d0*/  LDG.E.CONSTANT R15, desc[UR18][R6.64+0x10] ;  /* 0x00001012060f7981 */ /* 0x000ea8000c1e9900 */
[----:B------:R-:W2:Y:S01]  /*09e0*/  LDG.E.CONSTANT R2, desc[UR18][R4.64+0x10] ;  /* 0x0000101204027981 */ /* 0x000ea2000c1e9900 */
[----:B----4-:R-:W-:-:S03]  /*09f0*/  FFMA R27, R24, R23, R25 ;  /* 0x00000017181b7223 */ /* 0x010fc60000000019 */
[----:B------:R-:W3:Y:S04]  /*0a00*/  LDG.E.CONSTANT R25, desc[UR18][R6.64+0x14] ;  /* 0x0000141206197981 */ /* 0x000ee8000c1e9900 */
[----:B------:R-:W3:Y:S04]  /*0a10*/  LDG.E.CONSTANT R24, desc[UR18][R4.64+0x14] ;  /* 0x0000141204187981 */ /* 0x000ee8000c1e9900 */
[----:B------:R-:W4:Y:S04]  /*0a20*/  LDG.E.CONSTANT R23, desc[UR18][R6.64+0x1c] ;  /* 0x00001c1206177981 */ /* 0x000f28000c1e9900 */
[----:B------:R-:W4:Y:S01]  /*0a30*/  LDG.E.CONSTANT R26, desc[UR18][R4.64+0x1c] ;  /* 0x00001c12041a7981 */ /* 0x000f22000c1e9900 */
[----:B------:R-:W-:Y:S01]  /*0a40*/  UIADD3 UR5, UPT, UPT, UR5, 0x8, URZ ;  /* 0x0000000805057890 */ /* 0x000fe2000fffe0ff */
[----:B-----5:R-:W-:-:S04]  /*0a50*/  FFMA R13, R14, R13, R27 ;  /* 0x0000000d0e0d7223 */ /* 0x020fc8000000001b */
[----:B--2---:R-:W-:-:S04]  /*0a60*/  FFMA R13, R2, R15, R13 ;  /* 0x0000000f020d7223 */ /* 0x004fc8000000000d */
[----:B---3--:R-:W-:-:S04]  /*0a70*/  FFMA R24, R24, R25, R13 ;  /* 0x0000001918187223 */ /* 0x008fc8000000000d */
[----:B------:R-:W-:-:S04]  /*0a80*/  FFMA R24, R29, R3, R24 ;  /* 0x000000031d187223 */ /* 0x000fc80000000018 */
[----:B----4-:R-:W-:-:S07]  /*0a90*/  FFMA R15, R26, R23, R24 ;  /* 0x000000171a0f7223 */ /* 0x010fce0000000018 */
.L_x_4:
[----:B------:R-:W-:Y:S05]  /*0aa0*/  BRA.U !UP2, `(.L_x_1) ;  /* 0x000000010afc7547 */ /* 0x000fea000b800000 */
[----:B------:R-:W-:Y:S02]  /*0ab0*/  UIADD3 UR7, UPT, UPT, UR27, -0x1, URZ ;  /* 0xffffffff1b077890 */ /* 0x000fe4000fffe0ff */
[----:B------:R-:W-:Y:S02]  /*0ac0*/  UISETP.NE.AND UP2, UPT, UR13, URZ, UPT ;  /* 0x000000ff0d00728c */ /* 0x000fe4000bf45270 */
[----:B------:R-:W-:-:S09]  /*0ad0*/  UISETP.GE.U32.AND UP3, UPT, UR7, 0x3, UPT ;  /* 0x000000030700788c */ /* 0x000fd2000bf66070 */
[----:B------:R-:W-:Y:S05]  /*0ae0*/  BRA.U !UP3, `(.L_x_5) ;  /* 0x000000010b707547 */ /* 0x000fea000b800000 */
[----:B------:R-:W0:Y:S01]  /*0af0*/  LDCU.128 UR8, c[0x0][0x380] ;  /* 0x00007000ff0877ac */ /* 0x000e220008000c00 */
[----:B------:R-:W-:Y:S02]  /*0b00*/  IADD3 R4, PT, PT, R12, UR5, RZ ;  /* 0x000000050c047c10 */ /* 0x000fe4000fffe0ff */
[----:B------:R-:W-:Y:S01]  /*0b10*/  MOV R5, 0x4 ;  /* 0x0000000400057802 */ /* 0x000fe20000000f00 */
        /* <DEDUP_REMOVED lines=19> */
[----:B------:R-:W5:Y:S01]  /*0c50*/  LDG.E.CONSTANT R26, desc[UR18][R6.64+0xc] ;  /* 0x00000c12061a7981 */ /* 0x000f62000c1e9900 */
[----:B------:R-:W-:Y:S01]  /*0c60*/  UIADD3 UR5, UPT, UPT, UR5, 0x4, URZ ;  /* 0x0000000405057890 */ /* 0x000fe2000fffe0ff */
[----:B--2---:R-:W-:-:S04]  /*0c70*/  FFMA R13, R2, R13, R15 ;  /* 0x0000000d020d7223 */ /* 0x004fc8000000000f */
[----:B---3--:R-:W-:-:S04]  /*0c80*/  FFMA R13, R14, R23, R13 ;  /* 0x000000170e0d7223 */ /* 0x008fc8000000000d */
[----:B----4-:R-:W-:-:S04]  /*0c90*/  FFMA R13, R24, R25, R13 ;  /* 0x00000019180d7223 */ /* 0x010fc8000000000d */
[----:B-----5:R-:W-:-:S07]  /*0ca0*/  FFMA R15, R26, R27, R13 ;  /* 0x0000001b1a0f7223 */ /* 0x020fce000000000d */
.L_x_5:
[----:B------:R-:W-:Y:S05]  /*0cb0*/  BRA.U !UP2, `(.L_x_1) ;  /* 0x000000010a787547 */ /* 0x000fea000b800000 */
[----:B------:R-:W0:Y:S01]  /*0cc0*/  LDCU.128 UR8, c[0x0][0x380] ;  /* 0x00007000ff0877ac */ /* 0x000e220008000c00 */
[----:B------:R-:W-:Y:S01]  /*0cd0*/  HFMA2 R7, -RZ, RZ, 0, 2.384185791015625e-07 ;  /* 0x00000004ff077431 */ /* 0x000fe200000001ff */
[----:B------:R-:W-:Y:S01]  /*0ce0*/  IADD3 R6, PT, PT, R12, UR5, RZ ;  /* 0x000000050c067c10 */ /* 0x000fe2000fffe0ff */
[----:B------:R-:W-:-:S04]  /*0cf0*/  UIADD3 UR7, UPT, UPT, UR24, UR5, URZ ;  /* 0x0000000518077290 */ /* 0x000fc8000fffe0ff */
[----:B0-----:R-:W-:Y:S01]  /*0d00*/  UIMAD.WIDE.U32 UR8, UR7, 0x4, UR8 ;  /* 0x00000004070878a5 */ /* 0x001fe2000f8e0008 */
[----:B------:R-:W-:-:S05]  /*0d10*/  IMAD.WIDE R6, R6, R7, UR10 ;  /* 0x0000000a06067e25 */ /* 0x000fca000f8e0207 */
[----:B------:R-:W-:Y:S01]  /*0d20*/  MOV R2, UR8 ;  /* 0x0000000800027c02 */ /* 0x000fe20008000f00 */
[----:B------:R-:W2:Y:S01]  /*0d30*/  LDG.E.CONSTANT R4, desc[UR18][R6.64] ;  /* 0x0000001206047981 */ /* 0x000ea2000c1e9900 */
[----:B------:R-:W-:-:S05]  /*0d40*/  MOV R3, UR9 ;  /* 0x0000000900037c02 */ /* 0x000fca0008000f00 */
[----:B------:R-:W2:Y:S01]  /*0d50*/  LDG.E.CONSTANT R2, desc[UR18][R2.64] ;  /* 0x0000001202027981 */ /* 0x000ea2000c1e9900 */
[----:B------:R-:W-:Y:S01]  /*0d60*/  UISETP.NE.AND UP2, UPT, UR13, 0x1, UPT ;  /* 0x000000010d00788c */ /* 0x000fe2000bf45270 */
[----:B--2---:R-:W-:-:S08]  /*0d70*/  FFMA R15, R2, R4, R15 ;  /* 0x00000004020f7223 */ /* 0x004fd0000000000f */
[----:B------:R-:W-:Y:S05]  /*0d80*/  BRA.U !UP2, `(.L_x_1) ;  /* 0x000000010a447547 */ /* 0x000fea000b800000 */
[----:B------:R-:W0:Y:S01]  /*0d90*/  LDCU.64 UR8, c[0x0][0x380] ;  /* 0x00007000ff0877ac */ /* 0x000e220008000a00 */
[----:B------:R-:W2:Y:S01]  /*0da0*/  LDG.E.CONSTANT R12, desc[UR18][R6.64+0x4] ;  /* 0x00000412060c7981 */ /* 0x000ea2000c1e9900 */
[----:B------:R-:W-:-:S04]  /*0db0*/  UIADD3 UR5, UP2, UPT, UR24, UR5, URZ ;  /* 0x0000000518057290 */ /* 0x000fc8000ff5e0ff */
[----:B------:R-:W-:Y:S02]  /*0dc0*/  UIADD3.X UR7, UPT, UPT, URZ, URZ, URZ, UP2, !UPT ;  /* 0x000000ffff077290 */ /* 0x000fe400097fe4ff */
[----:B------:R-:W-:-:S06]  /*0dd0*/  UISETP.NE.AND UP2, UPT, UR13, 0x2, UPT ;  /* 0x000000020d00788c */ /* 0x000fcc000bf45270 */
[----:B------:R-:W-:Y:S01]  /*0de0*/  PLOP3.LUT P0, PT, PT, PT, UP2, 0x80, 0x8 ;  /* 0x000000000008781c */ /* 0x000fe20003f0f028 */
[----:B0-----:R-:W-:-:S04]  /*0df0*/  ULEA UR8, UP3, UR5, UR8, 0x2 ;  /* 0x0000000805087291 */ /* 0x001fc8000f8610ff */
[----:B------:R-:W-:Y:S02]  /*0e00*/  ULEA.HI.X UR9, UR5, UR9, UR7, 0x2, UP3 ;  /* 0x0000000905097291 */ /* 0x000fe400098f1407 */
[----:B------:R-:W-:Y:S02]  /*0e10*/  MOV R2, UR8 ;  /* 0x0000000800027c02 */ /* 0x000fe40008000f00 */
[----:B------:R-:W-:Y:S02]  /*0e20*/  MOV R4, UR8 ;  /* 0x0000000800047c02 */ /* 0x000fe40008000f00 */
[----:B------:R-:W-:Y:S02]  /*0e30*/  MOV R3, UR9 ;  /* 0x0000000900037c02 */ /* 0x000fe40008000f00 */
[----:B------:R-:W3:Y:S01]  /*0e40*/  @P0 LDG.E.CONSTANT R13, desc[UR18][R6.64+0x8] ;  /* 0x00000812060d0981 */ /* 0x000ee2000c1e9900 */
[----:B------:R-:W-:-:S03]  /*0e50*/  MOV R5, UR9 ;  /* 0x0000000900057c02 */ /* 0x000fc60008000f00 */
[----:B------:R-:W2:Y:S04]  /*0e60*/  LDG.E.CONSTANT R2, desc[UR18][R2.64+0x4] ;  /* 0x0000041202027981 */ /* 0x000ea8000c1e9900 */
[----:B------:R-:W3:Y:S01]  /*0e70*/  @P0 LDG.E.CONSTANT R4, desc[UR18][R4.64+0x8] ;  /* 0x0000081204040981 */ /* 0x000ee2000c1e9900 */
[----:B--2---:R-:W-:-:S04]  /*0e80*/  FFMA R15, R2, R12, R15 ;  /* 0x0000000c020f7223 */ /* 0x004fc8000000000f */
[----:B---3--:R-:W-:-:S07]  /*0e90*/  @P0 FFMA R15, R4, R13, R15 ;  /* 0x0000000d040f0223 */ /* 0x008fce000000000f */
.L_x_1:
[----:B------:R-:W0:Y:S01]  /*0ea0*/  LDCU UR8, c[0x0][0x398] ;  /* 0x00007300ff0877ac */ /* 0x000e220008000800 */
[----:B------:R-:W-:Y:S01]  /*0eb0*/  ISETP.GT.U32.AND P1, PT, R0, 0x1f, PT ;  /* 0x0000001f0000780c */ /* 0x000fe20003f24070 */
[----:B------:R-:W-:Y:S01]  /*0ec0*/  BSSY.RECONVERGENT B0, `(.L_x_6) ;  /* 0x0000022000007945 */ /* 0x000fe20003800200 */
[----:B0-----:R-:W-:-:S04]  /*0ed0*/  ISETP.GE.AND P0, PT, R8, UR8, PT ;  /* 0x0000000808007c0c */ /* 0x001fc8000bf06270 */
[----:B------:R-:W-:Y:S02]  /*0ee0*/  FSEL R2, R15, -3.40282346638528859812e+38, !P0 ;  /* 0xff7fffff0f027808 */ /* 0x000fe40004000000 */
[----:B------:R-:W-:-:S03]  /*0ef0*/  FSEL R4, RZ, 1, P0 ;  /* 0x3f800000ff047808 */ /* 0x000fc60000000000 */
[----:B------:R0:W-:Y:S04]  /*0f00*/  STS [R17], R2 ;  /* 0x0000000211007388 */ /* 0x0001e80000000800 */
[----:B------:R0:W-:Y:S01]  /*0f10*/  STS [R11], R4 ;  /* 0x000000040b007388 */ /* 0x0001e20000000800 */
[----:B------:R-:W-:Y:S06]  /*0f20*/  BAR.SYNC.DEFER_BLOCKING 0x0 ;  /* 0x0000000000007b1d */ /* 0x000fec0000010000 */
[----:B------:R-:W-:Y:S05]  /*0f30*/  @P1 BRA `(.L_x_7) ;  /* 0x0000000000681947 */ /* 0x000fea0003800000 */
[----:B0-----:R-:W-:Y:S04]  /*0f40*/  LDS R2, [R17] ;  /* 0x0000000011027984 */ /* 0x001fe80000000800 */
[----:B------:R-:W0:Y:S02]  /*0f50*/  LDS R3, [R17+0x80] ;  /* 0x0000800011037984 */ /* 0x000e240000000800 */
[----:B0-----:R-:W-:-:S13]  /*0f60*/  FSETP.GT.AND P1, PT, R2, R3, PT ;  /* 0x000000030200720b */ /* 0x001fda0003f24000 */
[----:B------:R-:W-:Y:S05]  /*0f70*/  @!P1 BRA `(.L_x_8) ;  /* 0x00000000002c9947 */ /* 0x000fea0003800000 */
[----:B------:R-:W-:Y:S02]  /*0f80*/  FADD R2, -R2, R3 ;  /* 0x0000000302027221 */ /* 0x000fe40000000100 */
[----:B------:R-:W-:Y:S02]  /*0f90*/  LDS R3, [R11+0x80] ;  /* 0x000080000b037984 */ /* 0x000fe40000000800 */
[----:B------:R-:W-:Y:S02]  /*0fa0*/  FMUL R4, R2, 1.4426950216293334961 ;  /* 0x3fb8aa3b02047820 */ /* 0x000fe40000400000 */
[----:B------:R-:W0:Y:S03]  /*0fb0*/  LDS R2, [R11] ;  /* 0x000000000b027984 */ /* 0x000e260000000800 */
[----:B------:R-:W-:-:S13]  /*0fc0*/  FSETP.GEU.AND P1, PT, R4, -126, PT ;  /* 0xc2fc00000400780b */ /* 0x000fda0003f2e000 */
[----:B------:R-:W-:-:S04]  /*0fd0*/  @!P1 FMUL R4, R4, 0.5 ;  /* 0x3f00000004049820 */ /* 0x000fc80000400000 */
[----:B------:R-:W1:Y:S02]  /*0fe0*/  MUFU.EX2 R5, R4 ;  /* 0x0000000400057308 */ /* 0x000e640000000800 */
[----:B-1----:R-:W-:-:S04]  /*0ff0*/  @!P1 FMUL R5, R5, R5 ;  /* 0x0000000505059220 */ /* 0x002fc80000400000 */
[----:B0-----:R-:W-:-:S05]  /*1000*/  FFMA R2, R3, R5, R2 ;  /* 0x0000000503027223 */ /* 0x001fca0000000002 */
[----:B------:R1:W-:Y:S01]  /*1010*/  STS [R11], R2 ;  /* 0x000000020b007388 */ /* 0x0003e20000000800 */
[----:B------:R-:W-:Y:S05]  /*1020*/  BRA `(.L_x_7) ;  /* 0x00000000002c7947 */ /* 0x000fea0003800000 */
.L_x_8:
[----:B------:R-:W-:Y:S01]  /*1030*/  FADD R2, R2, -R3 ;  /* 0x8000000302027221 */ /* 0x000fe20000000000 */
[----:B------:R-:W-:Y:S03]  /*1040*/  LDS R6, [R11] ;  /* 0x000000000b067984 */ /* 0x000fe60000000800 */
[----:B------:R-:W-:Y:S02]  /*1050*/  FMUL R4, R2, 1.4426950216293334961 ;  /* 0x3fb8aa3b02047820 */ /* 0x000fe40000400000 */
[----:B------:R-:W0:Y:S03]  /*1060*/  LDS R2, [R11+0x80] ;  /* 0x000080000b027984 */ /* 0x000e260000000800 */
[----:B------:R-:W-:-:S13]  /*1070*/  FSETP.GEU.AND P1, PT, R4, -126, PT ;  /* 0xc2fc00000400780b */ /* 0x000fda0003f2e000 */
[----:B------:R-:W-:-:S04]  /*1080*/  @!P1 FMUL R4, R4, 0.5 ;  /* 0x3f00000004049820 */ /* 0x000fc80000400000 */
[----:B------:R-:W1:Y:S02]  /*1090*/  MUFU.EX2 R5, R4 ;  /* 0x0000000400057308 */ /* 0x000e640000000800 */
[----:B-1----:R-:W-:-:S04]  /*10a0*/  @!P1 FMUL R5, R5, R5 ;  /* 0x0000000505059220 */ /* 0x002fc80000400000 */
[----:B0-----:R-:W-:-:S05]  /*10b0*/  FFMA R2, R5, R6, R2 ;  /* 0x0000000605027223 */ /* 0x001fca0000000002 */
[----:B------:R2:W-:Y:S04]  /*10c0*/  STS [R11], R2 ;  /* 0x000000020b007388 */ /* 0x0005e80000000800 */
[----:B------:R2:W-:Y:S02]  /*10d0*/  STS [R17], R3 ;  /* 0x0000000311007388 */ /* 0x0005e40000000800 */
.L_x_7:
[----:B------:R-:W-:Y:S05]  /*10e0*/  BSYNC.RECONVERGENT B0 ;  /* 0x0000000000007941 */ /* 0x000fea0003800200 */
.L_x_6:
[----:B------:R-:W-:Y:S01]  /*10f0*/  BAR.SYNC.DEFER_BLOCKING 0x0 ;  /* 0x0000000000007b1d */ /* 0x000fe20000010000 */
[----:B------:R-:W-:-:S05]  /*1100*/  ISETP.GT.U32.AND P1, PT, R0, 0xf, PT ;  /* 0x0000000f0000780c */ /* 0x000fca0003f24070 */
[----:B------:R-:W-:Y:S08]  /*1110*/  BSSY.RECONVERGENT B0, `(.L_x_9) ;  /* 0x000001c000007945 */ /* 0x000ff00003800200 */
[----:B------:R-:W-:Y:S05]  /*1120*/  @P1 BRA `(.L_x_10) ;  /* 0x0000000000681947 */ /* 0x000fea0003800000 */
[----:B012---:R-:W-:Y:S04]  /*1130*/  LDS R2, [R17] ;  /* 0x0000000011027984 */ /* 0x007fe80000000800 */
[----:B------:R-:W0:Y:S02]  /*1140*/  LDS R3, [R17+0x40] ;  /* 0x0000400011037984 */ /* 0x000e240000000800 */
[----:B0-----:R-:W-:-:S13]  /*1150*/  FSETP.GT.AND P1, PT, R2, R3, PT ;  /* 0x000000030200720b */ /* 0x001fda0003f24000 */
[----:B------:R-:W-:Y:S05]  /*1160*/  @P1 BRA `(.L_x_11) ;  /* 0x0000000000301947 */ /* 0x000fea0003800000 */
        /* <DEDUP_REMOVED lines=10> */
[----:B------:R4:W-:Y:S01]  /*1210*/  STS [R17], R3 ;  /* 0x0000000311007388 */ /* 0x0009e20000000800 */
[----:B------:R-:W-:Y:S05]  /*1220*/  BRA `(.L_x_10) ;  /* 0x0000000000287947 */ /* 0x000fea0003800000 */
.L_x_11:
        /* <DEDUP_REMOVED lines=9> */
[----:B------:R3:W-:Y:S02]  /*12c0*/  STS [R11], R2 ;  /* 0x000000020b007388 */ /* 0x0007e40000000800 */
.L_x_10:
[----:B------:R-:W-:Y:S05]  /*12d0*/  BSYNC.RECONVERGENT B0 ;  /* 0x0000000000007941 */ /* 0x000fea0003800200 */
.L_x_9:
[----:B------:R-:W-:Y:S01]  /*12e0*/  BAR.SYNC.DEFER_BLOCKING 0x0 ;  /* 0x0000000000007b1d */ /* 0x000fe20000010000 */
[----:B------:R-:W-:-:S05]  /*12f0*/  ISETP.GT.U32.AND P1, PT, R0, 0x7, PT ;  /* 0x000000070000780c */ /* 0x000fca0003f24070 */
[----:B------:R-:W-:Y:S08]  /*1300*/  BSSY.RECONVERGENT B0, `(.L_x_12) ;  /* 0x000001c000007945 */ /* 0x000ff00003800200 */
[----:B------:R-:W-:Y:S05]  /*1310*/  @P1 BRA `(.L_x_13) ;  /* 0x0000000000681947 */ /* 0x000fea0003800000 */
[----:B01234-:R-:W-:Y:S04]  /*1320*/  LDS R2, [R17] ;  /* 0x0000000011027984 */ /* 0x01ffe80000000800 */
        /* <DEDUP_REMOVED lines=15> */
.L_x_14:
        /* <DEDUP_REMOVED lines=10> */
.L_x_13:
[----:B------:R-:W-:Y:S05]  /*14c0*/  BSYNC.RECONVERGENT B0 ;  /* 0x0000000000007941 */ /* 0x000fea0003800200 */
.L_x_12:
        /* <DEDUP_REMOVED lines=20> */
.L_x_17:
        /* <DEDUP_REMOVED lines=10> */
.L_x_16:
[----:B------:R-:W-:Y:S05]  /*16b0*/  BSYNC.RECONVERGENT B0 ;  /* 0x0000000000007941 */ /* 0x000fea0003800200 */
.L_x_15:
        /* <DEDUP_REMOVED lines=20> */
.L_x_20:
        /* <DEDUP_REMOVED lines=10> */
.L_x_19:
[----:B------:R-:W-:Y:S05]  /*18a0*/  BSYNC.RECONVERGENT B0 ;  /* 0x0000000000007941 */ /* 0x000fea0003800200 */
.L_x_18:
[----:B------:R-:W-:Y:S01]  /*18b0*/  BAR.SYNC.DEFER_BLOCKING 0x0 ;  /* 0x0000000000007b1d */ /* 0x000fe20000010000 */
[----:B------:R-:W-:-:S05]  /*18c0*/  ISETP.NE.AND P1, PT, R0, RZ, PT ;  /* 0x000000ff0000720c */ /* 0x000fca0003f25270 */
        /* <DEDUP_REMOVED lines=18> */
.L_x_23:
        /* <DEDUP_REMOVED lines=10> */
.L_x_22:
[----:B------:R-:W-:Y:S05]  /*1a90*/  BSYNC.RECONVERGENT B0 ;  /* 0x0000000000007941 */ /* 0x000fea0003800200 */
.L_x_21:
[----:B------:R-:W5:Y:S01]  /*1aa0*/  LDC.64 R24, c[0x0][0x390] ;  /* 0x0000e400ff187b82 */ /* 0x000f620000000a00 */
[----:B------:R-:W-:-:S07]  /*1ab0*/  IMAD R13, R22, UR22, R21 ;  /* 0x00000016160d7c24 */ /* 0x000fce000f8e0215 */
[----:B------:R-:W-:Y:S01]  /*1ac0*/  BAR.SYNC.DEFER_BLOCKING 0x0 ;  /* 0x0000000000007b1d */ /* 0x000fe20000010000 */
[----:B-----5:R-:W-:-:S05]  /*1ad0*/  IMAD.WIDE R12, R13, 0x4, R24 ;  /* 0x000000040d0c7825 */ /* 0x020fca00078e0218 */
[----:B------:R-:W5:Y:S04]  /*1ae0*/  LDS R8, [R18] ;  /* 0x0000000012087984 */ /* 0x000f680000000800 */
[----:B------:R1:W2:Y:S01]  /*1af0*/  LDG.E.CONSTANT R14, desc[UR18][R12.64] ;  /* 0x000000120c0e7981 */ /* 0x0002a2000c1e9900 */
[----:B------:R-:W-:Y:S02]  /*1b00*/  ISETP.LT.AND P1, PT, R21, R22, !P0 ;  /* 0x000000161500720c */ /* 0x000fe40004721270 */
[----:B------:R-:W-:Y:S02]  /*1b10*/  PLOP3.LUT P0, PT, PT, PT, PT, 0x80, 0x8 ;  /* 0x000000000008781c */ /* 0x000fe40003f0f070 */
[----:B------:R-:W-:Y:S01]  /*1b20*/  LEA R29, R0, R10, 0x2 ;  /* 0x0000000a001d7211 */ /* 0x000fe200078e10ff */
[----:B-1----:R-:W-:-:S04]  /*1b30*/  IMAD.WIDE R12, R22, 0x4, R12 ;  /* 0x00000004160c7825 */ /* 0x002fc800078e020c */
[C---:B------:R-:W-:Y:S02]  /*1b40*/  IMAD.WIDE R26, R22.reuse, 0x4, R12 ;  /* 0x00000004161a7825 */ /* 0x040fe400078e020c */
[----:B------:R-:W2:Y:S04]  /*1b50*/  LDG.E.CONSTANT R12, desc[UR18][R12.64] ;  /* 0x000000120c0c7981 */ /* 0x000ea8000c1e9900 */
[----:B------:R1:W2:Y:S01]  /*1b60*/  LDG.E.CONSTANT R13, desc[UR18][R26.64] ;  /* 0x000000121a0d7981 */ /* 0x0002a2000c1e9900 */
[----:B-----5:R-:W-:Y:S01]  /*1b70*/  FSETP.GT.AND P2, PT, R9, R8, PT ;  /* 0x000000080900720b */ /* 0x020fe20003f44000 */
[----:B-1----:R-:W-:-:S03]  /*1b80*/  IMAD.WIDE R26, R22, 0x4, R26 ;  /* 0x00000004161a7825 */ /* 0x002fc600078e021a */
[----:B0-234-:R-:W-:Y:S02]  /*1b90*/  FSEL R2, R9, R8, P2 ;  /* 0x0000000809027208 */ /* 0x01dfe40001000000 */
[----:B------:R0:W2:Y:S03]  /*1ba0*/  LDG.E.CONSTANT R28, desc[UR18][R26.64] ;  /* 0x000000121a1c7981 */ /* 0x0000a6000c1e9900 */
[----:B------:R-:W-:-:S04]  /*1bb0*/  @P1 FADD R15, -R2, R15 ;  /* 0x0000000f020f1221 */ /* 0x000fc80000000100 */
[----:B------:R-:W-:Y:S01]  /*1bc0*/  @P1 FMUL R4, R15, 1.4426950216293334961 ;  /* 0x3fb8aa3b0f041820 */ /* 0x000fe20000400000 */
[----:B------:R-:W-:Y:S02]  /*1bd0*/  HFMA2 R15, -RZ, RZ, 0, 0 ;  /* 0x00000000ff0f7431 */ /* 0x000fe400000001ff */
[----:B0-----:R-:W-:Y:S02]  /*1be0*/  IMAD.WIDE R26, R22, 0x4, R26 ;  /* 0x00000004161a7825 */ /* 0x001fe400078e021a */
[----:B------:R-:W-:-:S03]  /*1bf0*/  @P1 FSETP.GEU.AND P3, PT, R4, -126, PT ;  /* 0xc2fc00000400180b */ /* 0x000fc60003f6e000 */
[----:B------:R0:W3:Y:S01]  /*1c00*/  LDG.E.CONSTANT R23, desc[UR18][R26.64] ;  /* 0x000000121a177981 */ /* 0x0000e2000c1e9900 */
[----:B------:R-:W-:-:S13]  /*1c10*/  @P1 PLOP3.LUT P0, PT, P3, PT, PT, 0x80, 0x8 ;  /* 0x000000000008181c */ /* 0x000fda0001f0f070 */
[----:B------:R-:W-:-:S04]  /*1c20*/  @!P0 FMUL R4, R4, 0.5 ;  /* 0x3f00000004048820 */ /* 0x000fc80000400000 */
[----:B------:R-:W1:Y:S02]  /*1c30*/  @P1 MUFU.EX2 R3, R4 ;  /* 0x0000000400031308 */ /* 0x000e640000000800 */
[----:B-1----:R-:W-:-:S05]  /*1c40*/  @!P0 FMUL R3, R3, R3 ;  /* 0x0000000303038220 */ /* 0x002fca0000400000 */
[----:B------:R-:W-:Y:S02]  /*1c50*/  @P1 MOV R15, R3 ;  /* 0x00000003000f1202 */ /* 0x000fe40000000f00 */
[----:B------:R-:W-:Y:S01]  /*1c60*/  LDS R3, [R16] ;  /* 0x0000000010037984 */ /* 0x000fe20000000800 */
[----:B------:R-:W-:Y:S06]  /*1c70*/  BAR.SYNC.DEFER_BLOCKING 0x0 ;  /* 0x0000000000007b1d */ /* 0x000fec0000010000 */
[----:B------:R-:W-:Y:S02]  /*1c80*/  STS [R29], R15 ;  /* 0x0000000f1d007388 */ /* 0x000fe40000000800 */
[----:B------:R-:W-:Y:S06]  /*1c90*/  BAR.SYNC.DEFER_BLOCKING 0x0 ;  /* 0x0000000000007b1d */ /* 0x000fec0000010000 */
[----:B------:R-:W1:Y:S01]  /*1ca0*/  LDS.128 R4, [R10] ;  /* 0x000000000a047984 */ /* 0x000e620000000c00 */
[----:B0-----:R-:W-:-:S04]  /*1cb0*/  IMAD.WIDE R26, R22, 0x4, R26 ;  /* 0x00000004161a7825 */ /* 0x001fc800078e021a */
[----:B-1----:R-:W-:-:S04]  /*1cc0*/  FFMA R4, R4, R14, RZ ;  /* 0x0000000e04047223 */ /* 0x002fc800000000ff */
[----:B------:R-:W-:-:S04]  /*1cd0*/  FFMA R4, R12, R5, R4 ;  /* 0x000000050c047223 */ /* 0x000fc80000000004 */
[----:B------:R-:W-:Y:S02]  /*1ce0*/  FFMA R5, R13, R6, R4 ;  /* 0x000000060d057223 */ /* 0x000fe40000000004 */
[----:B------:R0:W4:Y:S04]  /*1cf0*/  LDG.E.CONSTANT R4, desc[UR18][R26.64] ;  /* 0x000000121a047981 */ /* 0x000128000c1e9900 */
[----:B------:R-:W3:Y:S01]  /*1d00*/  LDS.128 R12, [R10+0x10] ;  /* 0x000010000a0c7984 */ /* 0x000ee20000000c00 */
[----:B0-----:R-:W-:-:S04]  /*1d10*/  IMAD.WIDE R26, R22, 0x4, R26 ;  /* 0x00000004161a7825 */ /* 0x001fc800078e021a */
[----:B--2---:R-:W-:Y:S02]  /*1d20*/  FFMA R7, R28, R7, R5 ;  /* 0x000000071c077223 */ /* 0x004fe40000000005 */
[----:B------:R0:W2:Y:S02]  /*1d30*/  LDG.E.CONSTANT R5, desc[UR18][R26.64] ;  /* 0x000000121a057981 */ /* 0x0000a4000c1e9900 */
[----:B0-----:R-:W-:-:S05]  /*1d40*/  IMAD.WIDE R26, R22, 0x4, R26 ;  /* 0x00000004161a7825 */ /* 0x001fca00078e021a */
[----:B------:R0:W5:Y:S02]  /*1d50*/  LDG.E.CONSTANT R28, desc[UR18][R26.64] ;  /* 0x000000121a1c7981 */ /* 0x000164000c1e9900 */
[----:B0-----:R-:W-:-:S04]  /*1d60*/  IMAD.WIDE R26, R22, 0x4, R26 ;  /* 0x00000004161a7825 */ /* 0x001fc800078e021a */
[----:B---3--:R-:W-:Y:S02]  /*1d70*/  FFMA R7, R12, R23, R7 ;  /* 0x000000170c077223 */ /* 0x008fe40000000007 */
[----:B------:R-:W3:Y:S02]  /*1d80*/  LDG.E.CONSTANT R23, desc[UR18][R26.64] ;  /* 0x000000121a177981 */ /* 0x000ee4000c1e9900 */
[----:B----4-:R-:W-:Y:S01]  /*1d90*/  FFMA R4, R4, R13, R7 ;  /* 0x0000000d04047223 */ /* 0x010fe20000000007 */
[----:B------:R-:W-:-:S04]  /*1da0*/  IMAD.WIDE R12, R22, 0x4, R26 ;  /* 0x00000004160c7825 */ /* 0x000fc800078e021a */
[----:B--2---:R-:W-:Y:S02]  /*1db0*/  FFMA R29, R5, R14, R4 ;  /* 0x0000000e051d7223 */ /* 0x004fe40000000004 */
[----:B------:R-:W2:Y:S04]  /*1dc0*/  LDG.E.CONSTANT R14, desc[UR18][R12.64] ;  /* 0x000000120c0e7981 */ /* 0x000ea8000c1e9900 */
[----:B------:R-:W3:Y:S01]  /*1dd0*/  LDS.128 R4, [R10+0x20] ;  /* 0x000020000a047984 */ /* 0x000ee20000000c00 */
[----:B-----5:R-:W-:Y:S01]  /*1de0*/  FFMA R15, R28, R15, R29 ;  /* 0x0000000f1c0f7223 */ /* 0x020fe2000000001d */
[----:B------:R-:W-:-:S05]  /*1df0*/  IMAD.WIDE R28, R22, 0x4, R12 ;  /* 0x00000004161c7825 */ /* 0x000fca00078e020c */
[----:B------:R0:W4:Y:S02]  /*1e00*/  LDG.E.CONSTANT R12, desc[UR18][R28.64] ;  /* 0x000000121c0c7981 */ /* 0x000124000c1e9900 */
[----:B0-----:R-:W-:-:S05]  /*1e10*/  IMAD.WIDE R28, R22, 0x4, R28 ;  /* 0x00000004161c7825 */ /* 0x001fca00078e021c */
[----:B------:R0:W5:Y:S02]  /*1e20*/  LDG.E.CONSTANT R13, desc[UR18][R28.64] ;  /* 0x000000121c0d7981 */ /* 0x000164000c1e9900 */
[----:B0-----:R-:W-:-:S04]  /*1e30*/  IMAD.WIDE R28, R22, 0x4, R28 ;  /* 0x00000004161c7825 */ /* 0x001fc800078e021c */
[----:B---3--:R-:W-:Y:S02]  /*1e40*/  FFMA R15, R4, R23, R15 ;  /* 0x00000017040f7223 */ /* 0x008fe4000000000f */
[----:B------:R0:W3:Y:S02]  /*1e50*/  LDG.E.CONSTANT R23, desc[UR18][R28.64] ;  /* 0x000000121c177981 */ /* 0x0000e4000c1e9900 */
[----:B0-----:R-:W-:-:S05]  /*1e60*/  IMAD.WIDE R28, R22, 0x4, R28 ;  /* 0x00000004161c7825 */ /* 0x001fca00078e021c */
[----:B------:R0:W3:Y:S02]  /*1e70*/  LDG.E.CONSTANT R4, desc[UR18][R28.64] ;  /* 0x000000121c047981 */ /* 0x0000e4000c1e9900 */
[----:B0-----:R-:W-:Y:S01]  /*1e80*/  IMAD.WIDE R28, R22, 0x4, R28 ;  /* 0x00000004161c7825 */ /* 0x001fe200078e021c */
[----:B------:R-:W-:-:S06]  /*1e90*/  UIADD3 UR5, UPT, UPT, UR22, 0x10, URZ ;  /* 0x0000001016057890 */ /* 0x000fcc000fffe0ff */
[----:B------:R-:W-:-:S04]  /*1ea0*/  IMAD R27, R22, UR5, R21 ;  /* 0x00000005161b7c24 */ /* 0x000fc8000f8e0215 */
[----:B------:R-:W-:-:S04]  /*1eb0*/  IMAD.WIDE R26, R27, 0x4, R24 ;  /* 0x000000041b1a7825 */ /* 0x000fc800078e0218 */
[----:B--2---:R-:W-:-:S04]  /*1ec0*/  FFMA R5, R14, R5, R15 ;  /* 0x000000050e057223 */ /* 0x004fc8000000000f */
[----:B----4-:R-:W-:Y:S02]  /*1ed0*/  FFMA R6, R12, R6, R5 ;  /* 0x000000060c067223 */ /* 0x010fe40000000005 */
[----:B------:R0:W2:Y:S02]  /*1ee0*/  LDG.E.CONSTANT R5, desc[UR18][R28.64] ;  /* 0x000000121c057981 */ /* 0x0000a4000c1e9900 */
[----:B-----5:R-:W-:Y:S02]  /*1ef0*/  FFMA R7, R13, R7, R6 ;  /* 0x000000070d077223 */ /* 0x020fe40000000006 */
[----:B------:R-:W3:Y:S01]  /*1f00*/  LDS.128 R12, [R10+0x30] ;  /* 0x000030000a0c7984 */ /* 0x000ee20000000c00 */
[----:B0-----:R-:W-:-:S06]  /*1f10*/  IMAD.WIDE R28, R22, 0x4, R28 ;  /* 0x00000004161c7825 */ /* 0x001fcc00078e021c */
[----:B------:R-:W4:Y:S01]  /*1f20*/  LDG.E.CONSTANT R28, desc[UR18][R28.64] ;  /* 0x000000121c1c7981 */ /* 0x000f22000c1e9900 */
[----:B---3--:R-:W-:-:S03]  /*1f30*/  FFMA R7, R12, R23, R7 ;  /* 0x000000170c077223 */ /* 0x008fc60000000007 */
[----:B------:R0:W3:Y:S01]  /*1f40*/  LDG.E.CONSTANT R23, desc[UR18][R26.64] ;  /* 0x000000121a177981 */ /* 0x0000e2000c1e9900 */
[----:B------:R-:W-:Y:S01]  /*1f50*/  FFMA R4, R4, R13, R7 ;  /* 0x0000000d04047223 */ /* 0x000fe20000000007 */
[----:B0-----:R-:W-:-:S05]  /*1f60*/  IMAD.WIDE R26, R22, 0x4, R26 ;  /* 0x00000004161a7825 */ /* 0x001fca00078e021a */
[----:B------:R0:W5:Y:S02]  /*1f70*/  LDG.E.CONSTANT R12, desc[UR18][R26.64] ;  /* 0x000000121a0c7981 */ /* 0x000164000c1e9900 */
[----:B0-----:R-:W-:-:S04]  /*1f80*/  IMAD.WIDE R26, R22, 0x4, R26 ;  /* 0x00000004161a7825 */ /* 0x001fc800078e021a */
[----:B--2---:R-:W-:Y:S02]  /*1f90*/  FFMA R13, R5, R14, R4 ;  /* 0x0000000e050d7223 */ /* 0x004fe40000000004 */
[----:B------:R-:W3:Y:S02]  /*1fa0*/  LDS.128 R4, [R10+0x40] ;  /* 0x000040000a047984 */ /* 0x000ee40000000c00 */
[----:B----4-:R-:W-:Y:S02]  /*1fb0*/  FFMA R15, R28, R15, R13 ;  /* 0x0000000f1c0f7223 */ /* 0x010fe4000000000d */
[----:B------:R0:W2:Y:S02]  /*1fc0*/  LDG.E.CONSTANT R13, desc[UR18][R26.64] ;  /* 0x000000121a0d7981 */ /* 0x0000a4000c1e9900 */
[----:B0-----:R-:W-:-:S04]  /*1fd0*/  IMAD.WIDE R26, R22, 0x4, R26 ;  /* 0x00000004161a7825 */ /* 0x001fc800078e021a */
[----:B---3--:R-:W-:Y:S02]  /*1fe0*/  FFMA R15, R4, R23, R15 ;  /* 0x00000017040f7223 */ /* 0x008fe4000000000f */
[----:B------:R0:W3:Y:S02]  /*1ff0*/  LDG.E.CONSTANT R4, desc[UR18][R26.64] ;  /* 0x000000121a047981 */ /* 0x0000e4000c1e9900 */
[----:B0-----:R-:W-:-:S05]  /*2000*/  IMAD.WIDE R26, R22, 0x4, R26 ;  /* 0x00000004161a7825 */ /* 0x001fca00078e021a */
[----:B------:R0:W4:Y:S01]  /*2010*/  LDG.E.CONSTANT R23, desc[UR18][R26.64] ;  /* 0x000000121a177981 */ /* 0x000122000c1e9900 */
[----:B-----5:R-:W-:Y:S01]  /*2020*/  FFMA R12, R12, R5, R15 ;  /* 0x000000050c0c7223 */ /* 0x020fe2000000000f */
[----:B0-----:R-:W-:-:S04]  /*2030*/  IMAD.WIDE R26, R22, 0x4, R26 ;  /* 0x00000004161a7825 */ /* 0x001fc800078e021a */
[----:B--2---:R-:W-:Y:S02]  /*2040*/  FFMA R5, R13, R6, R12 ;  /* 0x000000060d057223 */ /* 0x004fe4000000000c */
[----:B------:R-:W4:Y:S02]  /*2050*/  LDS.128 R12, [R10+0x50] ;  /* 0x000050000a0c7984 */ /* 0x000f240000000c00 */
[----:B---3--:R-:W-:Y:S02]  /*2060*/  FFMA R7, R4, R7, R5 ;  /* 0x0000000704077223 */ /* 0x008fe40000000005 */
[----:B------:R0:W2:Y:S02]  /*2070*/  LDG.E.CONSTANT R4, desc[UR18][R26.64] ;  /* 0x000000121a047981 */ /* 0x0000a4000c1e9900 */
[----:B0-----:R-:W-:-:S05]  /*2080*/  IMAD.WIDE R26, R22, 0x4, R26 ;  /* 0x00000004161a7825 */ /* 0x001fca00078e021a */
[----:B------:R0:W3:Y:S02]  /*2090*/  LDG.E.CONSTANT R5, desc[UR18][R26.64] ;  /* 0x000000121a057981 */ /* 0x0000e4000c1e9900 */
[----:B0-----:R-:W-:-:S05]  /*20a0*/  IMAD.WIDE R26, R22, 0x4, R26 ;  /* 0x00000004161a7825 */ /* 0x001fca00078e021a */
[----:B------:R0:W5:Y:S01]  /*20b0*/  LDG.E.CONSTANT R28, desc[UR18][R26.64] ;  /* 0x000000121a1c7981 */ /* 0x000162000c1e9900 */
[----:B----4-:R-:W-:Y:S01]  /*20c0*/  FFMA R7, R12, R23, R7 ;  /* 0x000000170c077223 */ /* 0x010fe20000000007 */
[----:B0-----:R-:W-:-:S05]  /*20d0*/  IMAD.WIDE R26, R22, 0x4, R26 ;  /* 0x00000004161a7825 */ /* 0x001fca00078e021a */
[----:B------:R-:W4:Y:S01]  /*20e0*/  LDG.E.CONSTANT R23, desc[UR18][R26.64] ;  /* 0x000000121a177981 */ /* 0x000f22000c1e9900 */
[----:B--2---:R-:W-:Y:S01]  /*20f0*/  FFMA R4, R4, R13, R7 ;  /* 0x0000000d04047223 */ /* 0x004fe20000000007 */
[----:B------:R-:W-:-:S04]  /*2100*/  IMAD.WIDE R12, R22, 0x4, R26 ;  /* 0x00000004160c7825 */ /* 0x000fc800078e021a */
[----:B---3--:R-:W-:Y:S02]  /*2110*/  FFMA R29, R5, R14, R4 ;  /* 0x0000000e051d7223 */ /* 0x008fe40000000004 */
[----:B------:R-:W2:Y:S04]  /*2120*/  LDG.E.CONSTANT R14, desc[UR18][R12.64] ;  /* 0x000000120c0e7981 */ /* 0x000ea8000c1e9900 */
[----:B------:R-:W4:Y:S01]  /*2130*/  LDS.128 R4, [R10+0x60] ;  /* 0x000060000a047984 */ /* 0x000f220000000c00 */
[----:B-----5:R-:W-:Y:S01]  /*2140*/  FFMA R15, R28, R15, R29 ;  /* 0x0000000f1c0f7223 */ /* 0x020fe2000000001d */
[----:B------:R-:W-:-:S05]  /*2150*/  IMAD.WIDE R28, R22, 0x4, R12 ;  /* 0x00000004161c7825 */ /* 0x000fca00078e020c */
[----:B------:R0:W3:Y:S02]  /*2160*/  LDG.E.CONSTANT R12, desc[UR18][R28.64] ;  /* 0x000000121c0c7981 */ /* 0x0000e4000c1e9900 */
[----:B0-----:R-:W-:-:S05]  /*2170*/  IMAD.WIDE R28, R22, 0x4, R28 ;  /* 0x00000004161c7825 */ /* 0x001fca00078e021c */
[----:B------:R0:W5:Y:S02]  /*2180*/  LDG.E.CONSTANT R13, desc[UR18][R28.64] ;  /* 0x000000121c0d7981 */ /* 0x000164000c1e9900 */
[----:B0-----:R-:W-:-:S04]  /*2190*/  IMAD.WIDE R28, R22, 0x4, R28 ;  /* 0x00000004161c7825 */ /* 0x001fc800078e021c */
[----:B----4-:R-:W-:Y:S02]  /*21a0*/  FFMA R15, R4, R23, R15 ;  /* 0x00000017040f7223 */ /* 0x010fe4000000000f */
[----:B------:R0:W4:Y:S02]  /*21b0*/  LDG.E.CONSTANT R23, desc[UR18][R28.64] ;  /* 0x000000121c177981 */ /* 0x000124000c1e9900 */
[----:B0-----:R-:W-:-:S05]  /*21c0*/  IMAD.WIDE R28, R22, 0x4, R28 ;  /* 0x00000004161c7825 */ /* 0x001fca00078e021c */
[----:B------:R0:W4:Y:S02]  /*21d0*/  LDG.E.CONSTANT R4, desc[UR18][R28.64] ;  /* 0x000000121c047981 */ /* 0x000124000c1e9900 */
[----:B0-----:R-:W-:Y:S01]  /*21e0*/  IMAD.WIDE R28, R22, 0x4, R28 ;  /* 0x00000004161c7825 */ /* 0x001fe200078e021c */
[----:B------:R-:W-:-:S06]  /*21f0*/  UIADD3 UR5, UPT, UPT, UR22, 0x20, URZ ;  /* 0x0000002016057890 */ /* 0x000fcc000fffe0ff */
[----:B------:R-:W-:-:S04]  /*2200*/  IMAD R27, R22, UR5, R21 ;  /* 0x00000005161b7c24 */ /* 0x000fc8000f8e0215 */
[----:B------:R-:W-:-:S04]  /*2210*/  IMAD.WIDE R26, R27, 0x4, R24 ;  /* 0x000000041b1a7825 */ /* 0x000fc800078e0218 */
[----:B--2---:R-:W-:-:S04]  /*2220*/  FFMA R5, R14, R5, R15 ;  /* 0x000000050e057223 */ /* 0x004fc8000000000f */
[----:B---3--:R-:W-:Y:S02]  /*2230*/  FFMA R6, R12, R6, R5 ;  /* 0x000000060c067223 */ /* 0x008fe40000000005 */
[----:B------:R0:W2:Y:S02]  /*2240*/  LDG.E.CONSTANT R5, desc[UR18][R28.64] ;  /* 0x000000121c057981 */ /* 0x0000a4000c1e9900 */
[----:B-----5:R-:W-:Y:S02]  /*2250*/  FFMA R7, R13, R7, R6 ;  /* 0x000000070d077223 */ /* 0x020fe40000000006 */
[----:B------:R-:W4:Y:S01]  /*2260*/  LDS.128 R12, [R10+0x70] ;  /* 0x000070000a0c7984 */ /* 0x000f220000000c00 */
[----:B0-----:R-:W-:-:S06]  /*2270*/  IMAD.WIDE R28, R22, 0x4, R28 ;  /* 0x00000004161c7825 */ /* 0x001fcc00078e021c */
[----:B------:R-:W3:Y:S01]  /*2280*/  LDG.E.CONSTANT R28, desc[UR18][R28.64] ;  /* 0x000000121c1c7981 */ /* 0x000ee2000c1e9900 */
[----:B----4-:R-:W-:-:S03]  /*2290*/  FFMA R7, R12, R23, R7 ;  /* 0x000000170c077223 */ /* 0x010fc60000000007 */
[----:B------:R0:W4:Y:S01]  /*22a0*/  LDG.E.CONSTANT R23, desc[UR18][R26.64] ;  /* 0x000000121a177981 */ /* 0x000122000c1e9900 */
[----:B------:R-:W-:Y:S01]  /*22b0*/  FFMA R4, R4, R13, R7 ;  /* 0x0000000d04047223 */ /* 0x000fe20000000007 */
[----:B0-----:R-:W-:-:S05]  /*22c0*/  IMAD.WIDE R26, R22, 0x4, R26 ;  /* 0x00000004161a7825 */ /* 0x001fca00078e021a */
[----:B------:R0:W5:Y:S02]  /*22d0*/  LDG.E.CONSTANT R12, desc[UR18][R26.64] ;  /* 0x000000121a0c7981 */ /* 0x000164000c1e9900 */
[----:B0-----:R-:W-:-:S04]  /*22e0*/  IMAD.WIDE R26, R22, 0x4, R26 ;  /* 0x00000004161a7825 */ /* 0x001fc800078e021a */
[----:B--2---:R-:W-:Y:S02]  /*22f0*/  FFMA R13, R5, R14, R4 ;  /* 0x0000000e050d7223 */ /* 0x004fe40000000004 */
[----:B------:R-:W4:Y:S02]  /*2300*/  LDS.128 R4, [R10+0x80] ;  /* 0x000080000a047984 */ /* 0x000f240000000c00 */
[----:B---3--:R-:W-:Y:S02]  /*2310*/  FFMA R15, R28, R15, R13 ;  /* 0x0000000f1c0f7223 */ /* 0x008fe4000000000d */
[----:B------:R0:W2:Y:S02]  /*2320*/  LDG.E.CONSTANT R13, desc[UR18][R26.64] ;  /* 0x000000121a0d7981 */ /* 0x0000a4000c1e9900 */
[----:B0-----:R-:W-:-:S04]  /*2330*/  IMAD.WIDE R26, R22, 0x4, R26 ;  /* 0x00000004161a7825 */ /* 0x001fc800078e021a */
[----:B----4-:R-:W-:Y:S02]  /*2340*/  FFMA R15, R4, R23, R15 ;  /* 0x00000017040f7223 */ /* 0x010fe4000000000f */
        /* <DEDUP_REMOVED lines=15> */
[----:B------:R0:W4:Y:S02]  /*2440*/  LDG.E.CONSTANT R23, desc[UR18][R26.64] ;  /* 0x000000121a177981 */ /* 0x000124000c1e9900 */
[----:B0-----:R-:W-:-:S04]  /*2450*/  IMAD.WIDE R26, R22, 0x4, R26 ;  /* 0x00000004161a7825 */ /* 0x001fc800078e021a */
[----:B--2---:R-:W-:Y:S02]  /*2460*/  FFMA R5, R5, R13, R12 ;  /* 0x0000000d05057223 */ /* 0x004fe4000000000c */
[----:B------:R0:W2:Y:S02]  /*2470*/  LDG.E.CONSTANT R12, desc[UR18][R26.64] ;  /* 0x000000121a0c7981 */ /* 0x0000a4000c1e9900 */
[----:B---3--:R-:W-:-:S04]  /*2480*/  FFMA R5, R4, R14, R5 ;  /* 0x0000000e04057223 */ /* 0x008fc80000000005 */
[----:B-----5:R-:W-:Y:S02]  /*2490*/  FFMA R13, R6, R15, R5 ;  /* 0x0000000f060d7223 */ /* 0x020fe40000000005 */
[----:B------:R-:W4:Y:S01]  /*24a0*/  LDS.128 R4, [R10+0xa0] ;  /* 0x0000a0000a047984 */ /* 0x000f220000000c00 */
[----:B0-----:R-:W-:-:S05]  /*24b0*/  IMAD.WIDE R26, R22, 0x4, R26 ;  /* 0x00000004161a7825 */ /* 0x001fca00078e021a */
[----:B------:R0:W3:Y:S02]  /*24c0*/  LDG.E.CONSTANT R15, desc[UR18][R26.64] ;  /* 0x000000121a0f7981 */ /* 0x0000e4000c1e9900 */
[----:B0-----:R-:W-:-:S04]  /*24d0*/  IMAD.WIDE R26, R22, 0x4, R26 ;  /* 0x00000004161a7825 */ /* 0x001fc800078e021a */
[----:B----4-:R-:W-:Y:S02]  /*24e0*/  FFMA R13, R4, R23, R13 ;  /* 0x00000017040d7223 */ /* 0x010fe4000000000d */
[----:B------:R0:W4:Y:S02]  /*24f0*/  LDG.E.CONSTANT R4, desc[UR18][R26.64] ;  /* 0x000000121a047981 */ /* 0x000124000c1e9900 */
[----:B0-----:R-:W-:-:S05]  /*2500*/  IMAD.WIDE R26, R22, 0x4, R26 ;  /* 0x00000004161a7825 */ /* 0x001fca00078e021a */
[----:B------:R0:W5:Y:S02]  /*2510*/  LDG.E.CONSTANT R14, desc[UR18][R26.64] ;  /* 0x000000121a0e7981 */ /* 0x000164000c1e9900 */
[----:B0-----:R-:W-:Y:S01]  /*2520*/  IMAD.WIDE R26, R22, 0x4, R26 ;  /* 0x00000004161a7825 */ /* 0x001fe200078e021a */
[----:B------:R-:W-:-:S06]  /*2530*/  UIADD3 UR5, UPT, UPT, UR22, 0x30, URZ ;  /* 0x0000003016057890 */ /* 0x000fcc000fffe0ff */
[----:B------:R-:W-:-:S04]  /*2540*/  IMAD R29, R22, UR5, R21 ;  /* 0x00000005161d7c24 */ /* 0x000fc8000f8e0215 */
[----:B------:R-:W-:-:S05]  /*2550*/  IMAD.WIDE R28, R29, 0x4, R24 ;  /* 0x000000041d1c7825 */ /* 0x000fca00078e0218 */
[----:B------:R0:W5:Y:S02]  /*2560*/  LDG.E.CONSTANT R24, desc[UR18][R28.64] ;  /* 0x000000121c187981 */ /* 0x000164000c1e9900 */
[----:B0-----:R-:W-:-:S05]  /*2570*/  IMAD.WIDE R28, R22, 0x4, R28 ;  /* 0x00000004161c7825 */ /* 0x001fca00078e021c */
[----:B------:R-:W5:Y:S01]  /*2580*/  LDG.E.CONSTANT R23, desc[UR18][R28.64] ;  /* 0x000000121c177981 */ /* 0x000f62000c1e9900 */
[----:B--2---:R-:W-:-:S03]  /*2590*/  FFMA R5, R12, R5, R13 ;  /* 0x000000050c057223 */ /* 0x004fc6000000000d */
[----:B------:R0:W2:Y:S02]  /*25a0*/  LDG.E.CONSTANT R12, desc[UR18][R26.64] ;  /* 0x000000121a0c7981 */ /* 0x0000a4000c1e9900 */
[----:B0-----:R-:W-:-:S05]  /*25b0*/  IMAD.WIDE R26, R22, 0x4, R26 ;  /* 0x00000004161a7825 */ /* 0x001fca00078e021a */
[----:B------:R0:W2:Y:S02]  /*25c0*/  LDG.E.CONSTANT R13, desc[UR18][R26.64] ;  /* 0x000000121a0d7981 */ /* 0x0000a4000c1e9900 */
[----:B0-----:R-:W-:-:S06]  /*25d0*/  IMAD.WIDE R26, R22, 0x4, R26 ;  /* 0x00000004161a7825 */ /* 0x001fcc00078e021a */
[----:B------:R-:W2:Y:S01]  /*25e0*/  LDG.E.CONSTANT R26, desc[UR18][R26.64] ;  /* 0x000000121a1a7981 */ /* 0x000ea2000c1e9900 */
[----:B---3--:R-:W-:-:S04]  /*25f0*/  FFMA R5, R15, R6, R5 ;  /* 0x000000060f057223 */ /* 0x008fc80000000005 */
[----:B----4-:R-:W-:Y:S02]  /*2600*/  FFMA R15, R4, R7, R5 ;  /* 0x00000007040f7223 */ /* 0x010fe40000000005 */
[----:B------:R-:W5:Y:S02]  /*2610*/  LDS.128 R4, [R10+0xb0] ;  /* 0x0000b0000a047984 */ /* 0x000f640000000c00 */
[----:B-----5:R-:W-:Y:S01]  /*2620*/  FFMA R25, R4, R14, R15 ;  /* 0x0000000e04197223 */ /* 0x020fe2000000000f */
[----:B------:R-:W-:-:S04]  /*2630*/  IMAD.WIDE R14, R22, 0x4, R28 ;  /* 0x00000004160e7825 */ /* 0x000fc800078e021c */
[----:B--2---:R-:W-:Y:S02]  /*2640*/  FFMA R4, R12, R5, R25 ;  /* 0x000000050c047223 */ /* 0x004fe40000000019 */
[----:B------:R0:W2:Y:S02]  /*2650*/  LDG.E.CONSTANT R12, desc[UR18][R14.64] ;  /* 0x000000120e0c7981 */ /* 0x0000a4000c1e9900 */
[----:B0-----:R-:W-:-:S04]  /*2660*/  IMAD.WIDE R14, R22, 0x4, R14 ;  /* 0x00000004160e7825 */ /* 0x001fc800078e020e */
[----:B------:R-:W-:Y:S02]  /*2670*/  FFMA R5, R13, R6, R4 ;  /* 0x000000060d057223 */ /* 0x000fe40000000004 */
[----:B------:R0:W3:Y:S02]  /*2680*/  LDG.E.CONSTANT R13, desc[UR18][R14.64] ;  /* 0x000000120e0d7981 */ /* 0x0000e4000c1e9900 */
[----:B------:R-:W-:Y:S02]  /*2690*/  FFMA R26, R26, R7, R5 ;  /* 0x000000071a1a7223 */ /* 0x000fe40000000005 */
[----:B------:R-:W1:Y:S01]  /*26a0*/  LDS.128 R4, [R10+0xc0] ;  /* 0x0000c0000a047984 */ /* 0x000e620000000c00 */
[----:B0-----:R-:W-:-:S05]  /*26b0*/  IMAD.WIDE R14, R22, 0x4, R14 ;  /* 0x00000004160e7825 */ /* 0x001fca00078e020e */
[----:B------:R0:W4:Y:S02]  /*26c0*/  LDG.E.CONSTANT R25, desc[UR18][R14.64] ;  /* 0x000000120e197981 */ /* 0x000124000c1e9900 */
[----:B0-----:R-:W-:-:S04]  /*26d0*/  IMAD.WIDE R14, R22, 0x4, R14 ;  /* 0x00000004160e7825 */ /* 0x001fc800078e020e */
[----:B-1----:R-:W-:Y:S02]  /*26e0*/  FFMA R4, R4, R24, R26 ;  /* 0x0000001804047223 */ /* 0x002fe4000000001a */
[----:B------:R0:W5:Y:S02]  /*26f0*/  LDG.E.CONSTANT R26, desc[UR18][R14.64] ;  /* 0x000000120e1a7981 */ /* 0x000164000c1e9900 */
[----:B0-----:R-:W-:-:S05]  /*2700*/  IMAD.WIDE R14, R22, 0x4, R14 ;  /* 0x00000004160e7825 */ /* 0x001fca00078e020e */
[----:B------:R0:W5:Y:S01]  /*2710*/  LDG.E.CONSTANT R27, desc[UR18][R14.64] ;  /* 0x000000120e1b7981 */ /* 0x000162000c1e9900 */
[----:B------:R-:W-:Y:S01]  /*2720*/  FFMA R29, R23, R5, R4 ;  /* 0x00000005171d7223 */ /* 0x000fe20000000004 */
[----:B0-----:R-:W-:-:S05]  /*2730*/  IMAD.WIDE R14, R22, 0x4, R14 ;  /* 0x00000004160e7825 */ /* 0x001fca00078e020e */
[----:B------:R0:W5:Y:S01]  /*2740*/  LDG.E.CONSTANT R23, desc[UR18][R14.64] ;  /* 0x000000120e177981 */ /* 0x000162000c1e9900 */
[----:B------:R-:W-:-:S05]  /*2750*/  IMAD.WIDE R4, R22, 0x4, R14 ;  /* 0x0000000416047825 */ /* 0x000fca00078e020e */
[----:B------:R1:W5:Y:S01]  /*2760*/  LDG.E.CONSTANT R24, desc[UR18][R4.64] ;  /* 0x0000001204187981 */ /* 0x000362000c1e9900 */
[----:B--2---:R-:W-:-:S04]  /*2770*/  FFMA R6, R12, R6, R29 ;  /* 0x000000060c067223 */ /* 0x004fc8000000001d */
[----:B---3--:R-:W-:Y:S02]  /*2780*/  FFMA R7, R13, R7, R6 ;  /* 0x000000070d077223 */ /* 0x008fe40000000006 */
[----:B0-----:R-:W4:Y:S02]  /*2790*/  LDS.128 R12, [R10+0xd0] ;  /* 0x0000d0000a0c7984 */ /* 0x001f240000000c00 */
[----:B----4-:R-:W-:-:S04]  /*27a0*/  FFMA R7, R12, R25, R7 ;  /* 0x000000190c077223 */ /* 0x010fc80000000007 */
[----:B-----5:R-:W-:Y:S01]  /*27b0*/  FFMA R26, R26, R13, R7 ;  /* 0x0000000d1a1a7223 */ /* 0x020fe20000000007 */
[C---:B------:R-:W-:Y:S02]  /*27c0*/  IMAD.WIDE R12, R22.reuse, 0x4, R4 ;  /* 0x00000004160c7825 */ /* 0x040fe400078e0204 */
[----:B-1----:R-:W0:Y:S02]  /*27d0*/  LDS.128 R4, [R10+0xe0] ;  /* 0x0000e0000a047984 */ /* 0x002e240000000c00 */
[----:B------:R-:W-:Y:S02]  /*27e0*/  FFMA R14, R27, R14, R26 ;  /* 0x0000000e1b0e7223 */ /* 0x000fe4000000001a */
[----:B------:R1:W2:Y:S02]  /*27f0*/  LDG.E.CONSTANT R26, desc[UR18][R12.64] ;  /* 0x000000120c1a7981 */ /* 0x0002a4000c1e9900 */
[----:B-1----:R-:W-:-:S05]  /*2800*/  IMAD.WIDE R12, R22, 0x4, R12 ;  /* 0x00000004160c7825 */ /* 0x002fca00078e020c */
[----:B------:R1:W3:Y:S01]  /*2810*/  LDG.E.CONSTANT R25, desc[UR18][R12.64] ;  /* 0x000000120c197981 */ /* 0x0002e2000c1e9900 */
[----:B------:R-:W-:Y:S01]  /*2820*/  FFMA R23, R23, R15, R14 ;  /* 0x0000000f17177223 */ /* 0x000fe2000000000e */
[----:B-1----:R-:W-:-:S04]  /*2830*/  IMAD.WIDE R12, R22, 0x4, R12 ;  /* 0x00000004160c7825 */ /* 0x002fc800078e020c */
[----:B0-----:R-:W-:Y:S02]  /*2840*/  FFMA R24, R4, R24, R23 ;  /* 0x0000001804187223 */ /* 0x001fe40000000017 */
[----:B------:R0:W4:Y:S01]  /*2850*/  LDG.E.CONSTANT R4, desc[UR18][R12.64] ;  /* 0x000000120c047981 */ /* 0x000122000c1e9900 */
[----:B------:R-:W-:-:S05]  /*2860*/  IMAD.WIDE R14, R22, 0x4, R12 ;  /* 0x00000004160e7825 */ /* 0x000fca00078e020c */
[----:B------:R1:W5:Y:S01]  /*2870*/  LDG.E.CONSTANT R23, desc[UR18][R14.64] ;  /* 0x000000120e177981 */ /* 0x000362000c1e9900 */
[----:B0-----:R-:W-:-:S05]  /*2880*/  IMAD.WIDE R12, R22, 0x4, R14 ;  /* 0x00000004160c7825 */ /* 0x001fca00078e020e */
[----:B------:R0:W5:Y:S01]  /*2890*/  LDG.E.CONSTANT R27, desc[UR18][R12.64] ;  /* 0x000000120c1b7981 */ /* 0x000162000c1e9900 */
[----:B-1----:R-:W-:-:S05]  /*28a0*/  IMAD.WIDE R14, R22, 0x4, R12 ;  /* 0x00000004160e7825 */ /* 0x002fca00078e020c */
[----:B------:R-:W5:Y:S01]  /*28b0*/  LDG.E.CONSTANT R29, desc[UR18][R14.64] ;  /* 0x000000120e1d7981 */ /* 0x000f62000c1e9900 */
[----:B0-----:R-:W-:-:S05]  /*28c0*/  IMAD.WIDE R12, R22, 0x4, R14 ;  /* 0x00000004160c7825 */ /* 0x001fca00078e020e */
[----:B------:R0:W5:Y:S04]  /*28d0*/  LDG.E.CONSTANT R22, desc[UR18][R12.64] ;  /* 0x000000120c167981 */ /* 0x000168000c1e9900 */
[----:B0-----:R-:W5:Y:S01]  /*28e0*/  LDS.128 R12, [R10+0xf0] ;  /* 0x0000f0000a0c7984 */ /* 0x001f620000000c00 */
[----:B------:R-:W-:Y:S01]  /*28f0*/  BAR.SYNC.DEFER_BLOCKING 0x0 ;  /* 0x0000000000007b1d */ /* 0x000fe20000010000 */
[----:B------:R-:W-:Y:S01]  /*2900*/  PLOP3.LUT P0, PT, PT, PT, PT, 0x80, 0x8 ;  /* 0x000000000008781c */ /* 0x000fe20003f0f070 */
[----:B--2---:R-:W-:Y:S01]  /*2910*/  FFMA R24, R26, R5, R24 ;  /* 0x000000051a187223 */ /* 0x004fe20000000018 */
[----:B------:R-:W-:-:S05]  /*2920*/  FSEL R5, R8, R9, P2 ;  /* 0x0000000908057208 */ /* 0x000fca0001000000 */
[C---:B------:R-:W-:Y:S01]  /*2930*/  FADD R5, -R2.reuse, R5 ;  /* 0x0000000502057221 */ /* 0x040fe20000000100 */
[----:B---3--:R-:W-:Y:S01]  /*2940*/  FFMA R25, R25, R6, R24 ;  /* 0x0000000619197223 */ /* 0x008fe20000000018 */
[----:B------:R-:W-:Y:S02]  /*2950*/  @P1 FADD R6, -R2, R9 ;  /* 0x0000000902061221 */ /* 0x000fe40000000100 */
[----:B------:R-:W-:Y:S02]  /*2960*/  FMUL R5, R5, 1.4426950216293334961 ;  /* 0x3fb8aa3b05057820 */ /* 0x000fe40000400000 */
[----:B------:R-:W-:-:S03]  /*2970*/  @P1 FMUL R6, R6, 1.4426950216293334961 ;  /* 0x3fb8aa3b06061820 */ /* 0x000fc60000400000 */
[----:B------:R-:W-:Y:S02]  /*2980*/  FSETP.GEU.AND P3, PT, R5, -126, PT ;  /* 0xc2fc00000500780b */ /* 0x000fe40003f6e000 */
[----:B------:R-:W-:-:S04]  /*2990*/  @P1 FSETP.GEU.AND P4, PT, R6, -126, PT ;  /* 0xc2fc00000600180b */ /* 0x000fc80003f8e000 */
[----:B------:R-:W-:-:S07]  /*29a0*/  @P1 PLOP3.LUT P0, PT, P4, PT, PT, 0x80, 0x8 ;  /* 0x000000000008181c */ /* 0x000fce000270f070 */
[----:B------:R-:W-:Y:S01]  /*29b0*/  @!P3 FMUL R5, R5, 0.5 ;  /* 0x3f0000000505b820 */ /* 0x000fe20000400000 */
[----:B----4-:R-:W-:-:S05]  /*29c0*/  FFMA R7, R4, R7, R25 ;  /* 0x0000000704077223 */ /* 0x010fca0000000019 */
[----:B------:R-:W-:Y:S01]  /*29d0*/  @!P0 FMUL R6, R6, 0.5 ;  /* 0x3f00000006068820 */ /* 0x000fe20000400000 */
[----:B------:R-:W0:Y:S01]  /*29e0*/  MUFU.EX2 R5, R5 ;  /* 0x0000000500057308 */ /* 0x000e220000000800 */
[----:B-----5:R-:W-:-:S07]  /*29f0*/  FFMA R12, R12, R23, R7 ;  /* 0x000000170c0c7223 */ /* 0x020fce0000000007 */
[----:B------:R-:W1:Y:S01]  /*2a00*/  @P1 MUFU.EX2 R8, R6 ;  /* 0x0000000600081308 */ /* 0x000e620000000800 */
[----:B------:R-:W-:Y:S01]  /*2a10*/  FFMA R12, R27, R13, R12 ;  /* 0x0000000d1b0c7223 */ /* 0x000fe2000000000c */
[----:B------:R-:W-:-:S03]  /*2a20*/  FSEL R4, R20, R3, P2 ;  /* 0x0000000314047208 */ /* 0x000fc60001000000 */
[----:B------:R-:W-:Y:S01]  /*2a30*/  FFMA R29, R29, R14, R12 ;  /* 0x0000000e1d1d7223 */ /* 0x000fe2000000000c */
[----:B------:R-:W-:-:S03]  /*2a40*/  FSEL R3, R3, R20, P2 ;  /* 0x0000001403037208 */ /* 0x000fc60001000000 */
[----:B------:R-:W-:Y:S01]  /*2a50*/  FFMA R22, R22, R15, R29 ;  /* 0x0000000f16167223 */ /* 0x000fe2000000001d */
[----:B0-----:R-:W-:Y:S01]  /*2a60*/  @!P3 FMUL R5, R5, R5 ;  /* 0x000000050505b220 */ /* 0x001fe20000400000 */
[----:B------:R-:W-:Y:S01]  /*2a70*/  MOV R9, R2 ;  /* 0x0000000200097202 */ /* 0x000fe20000000f00 */
[----:B-1----:R-:W-:Y:S02]  /*2a80*/  @!P0 FMUL R8, R8, R8 ;  /* 0x0000000808088220 */ /* 0x002fe40000400000 */
[----:B------:R-:W-:Y:S02]  /*2a90*/  FFMA R20, R3, R5, R4 ;  /* 0x0000000503147223 */ /* 0x000fe40000000004 */
[----:B------:R-:W-:Y:S01]  /*2aa0*/  @P1 FFMA R19, R19, R8, R22 ;  /* 0x0000000813131223 */ /* 0x000fe20000000016 */
[----:B------:R-:W-:Y:S06]  /*2ab0*/  BRA.U UP1, `(.L_x_24) ;  /* 0xffffffd901107547 */ /* 0x000fec000b83ffff */
.L_x_0:
[----:B------:R-:W0:Y:S01]  /*2ac0*/  S2R R0, SR_TID.Y ;  /* 0x0000000000007919 */ /* 0x000e220000002200 */
[----:B------:R-:W1:Y:S01]  /*2ad0*/  LDC R4, c[0x0][0x39c] ;  /* 0x0000e700ff047b82 */ /* 0x000e620000000800 */
[----:B------:R-:W-:-:S04]  /*2ae0*/  MOV R3, UR6 ;  /* 0x0000000600037c02 */ /* 0x000fc80008000f00 */
[----:B0-----:R-:W-:-:S04]  /*2af0*/  LEA R0, R3, R0, 0x6 ;  /* 0x0000000003007211 */ /* 0x001fc800078e30ff */
[----:B------:R-:W-:-:S04]  /*2b00*/  IADD3 R0, PT, PT, R0, -0x40, RZ ;  /* 0xffffffc000007810 */ /* 0x000fc80007ffe0ff */
[----:B------:R-:W-:-:S04]  /*2b10*/  ISETP.GE.U32.AND P0, PT, R0, UR8, PT ;  /* 0x0000000800007c0c */ /* 0x000fc8000bf06070 */
[----:B-1----:R-:W-:-:S13]  /*2b20*/  ISETP.GE.OR P0, PT, R21, R4, P0 ;  /* 0x000000041500720c */ /* 0x002fda0000706670 */
[----:B------:R-:W-:Y:S05]  /*2b30*/  @P0 EXIT ;  /* 0x000000000000094d */ /* 0x000fea0003800000 */
[----:B------:R-:W-:Y:S01]  /*2b40*/  FSETP.GEU.AND P0, PT, |R20|, 1.175494350822287508e-38, PT ;  /* 0x008000001400780b */ /* 0x000fe20003f0e200 */
[----:B------:R-:W0:Y:S01]  /*2b50*/  LDC.64 R2, c[0x0][0x3a0] ;  /* 0x0000e800ff027b82 */ /* 0x000e220000000a00 */
[----:B------:R-:W-:Y:S02]  /*2b60*/  HFMA2 R5, -RZ, RZ, 15, 0 ;  /* 0x4b800000ff057431 */ /* 0x000fe400000001ff */
[----:B------:R-:W-:-:S03]  /*2b70*/  IMAD R21, R4, UR23, R21 ;  /* 0x0000001704157c24 */ /* 0x000fc6000f8e0215 */
[----:B------:R-:W-:-:S06]  /*2b80*/  FSEL R5, R5, 1, !P0 ;  /* 0x3f80000005057808 */ /* 0x000fcc0004000000 */
[----:B------:R-:W-:-:S04]  /*2b90*/  @!P0 FMUL R20, R20, 16777216 ;  /* 0x4b80000014148820 */ /* 0x000fc80000400000 */
[----:B------:R-:W1:Y:S01]  /*2ba0*/  MUFU.RCP R0, R20 ;  /* 0x0000001400007308 */ /* 0x000e620000001000 */
[----:B0-----:R-:W-:-:S04]  /*2bb0*/  IMAD.WIDE R2, R21, 0x4, R2 ;  /* 0x0000000415027825 */ /* 0x001fc800078e0202 */
[----:B-1----:R-:W-:-:S04]  /*2bc0*/  FMUL R0, R0, R5 ;  /* 0x0000000500007220 */ /* 0x002fc80000400000 */
[----:B------:R-:W-:-:S05]  /*2bd0*/  FMUL R19, R0, R19 ;  /* 0x0000001300137220 */ /* 0x000fca0000400000 */
[----:B------:R-:W-:Y:S01]  /*2be0*/  STG.E desc[UR18][R2.64], R19 ;  /* 0x0000001302007986 */ /* 0x000fe2000c101912 */
[----:B------:R-:W-:Y:S05]  /*2bf0*/  EXIT ;  /* 0x000000000000794d */ /* 0x000fea0003800000 */
.L_x_25:
[----:B------:R-:W-:-:S00]  /*2c00*/  BRA `(.L_x_25) ;  /* 0xfffffffc00fc7947 */ /* 0x000fc0000383ffff */
[----:B------:R-:W-:-:S00]  /*2c10*/  NOP ;  /* 0x0000000000007918 */ /* 0x000fc00000000000 */
        /* <DEDUP_REMOVED lines=14> */
.L_x_119:


//--------------------- .text._Z16_attentionKernelILi32ELi32EEvPKfS1_S1_iiPf --------------------------
	.section	.text._Z16_attentionKernelILi32ELi32EEvPKfS1_S1_iiPf,"ax",@progbits
	.align	128
        .global         _Z16_attentionKernelILi32ELi32EEvPKfS1_S1_iiPf
        .type           _Z16_attentionKernelILi32ELi32EEvPKfS1_S1_iiPf,@function
        .size           _Z16_attentionKernelILi32ELi32EEvPKfS1_S1_iiPf,(.L_x_120 - _Z16_attentionKernelILi32ELi32EEvPKfS1_S1_iiPf)
        .other          _Z16_attentionKernelILi32ELi32EEvPKfS1_S1_iiPf,@"STO_CUDA_ENTRY STV_DEFAULT"
_Z16_attentionKernelILi32ELi32EEvPKfS1_S1_iiPf:
.text._Z16_attentionKernelILi32ELi32EEvPKfS1_S1_iiPf:
        /* <DEDUP_REMOVED lines=48> */
.L_x_47:
[----:B------:R-:W0:Y:S01]  /*0300*/  LDC R22, c[0x0][0x39c] ;  /* 0x0000e700ff167b82 */ /* 0x000e220000000800 */
[----:B------:R-:W-:Y:S01]  /*0310*/  USHF.L.U32 UR28, UR4, 0x5, URZ ;  /* 0x00000005041c7899 */ /* 0x000fe200080006ff */
[----:B------:R-:W-:-:S05]  /*0320*/  HFMA2 R6, -RZ, RZ, 0, 0 ;  /* 0x00000000ff067431 */ /* 0x000fca00000001ff */
        /* <DEDUP_REMOVED lines=12> */
.L_x_29:
        /* <DEDUP_REMOVED lines=42> */
[----:B------:R-:W3:Y:S04]  /*0690*/  LDG.E.CONSTANT R14, desc[UR18][R4.64+0x14] ;  /* 0x00001412040e7981 */ /* 0x000ee8000c1e9900 */
[----:B------:R-:W3:Y:S01]  /*06a0*/  LDG.E.CONSTANT R23, desc[UR18][R8.64+0x34] ;  /* 0x0000341208177981 */ /* 0x000ee2000c1e9900 */
[----:B----4-:R-:W-:-:S03]  /*06b0*/  FFMA R29, R12, R27, R25 ;  /* 0x0000001b0c1d7223 */ /* 0x010fc60000000019 */
[----:B------:R-:W4:Y:S04]  /*06c0*/  LDG.E.CONSTANT R12, desc[UR18][R4.64+0x18] ;  /* 0x00001812040c7981 */ /* 0x000f28000c1e9900 */
[----:B------:R-:W4:Y:S04]  /*06d0*/  LDG.E.CONSTANT R25, desc[UR18][R8.64+0x38] ;  /* 0x0000381208197981 */ /* 0x000f28000c1e9900 */
[----:B------:R-:W2:Y:S01]  /*06e0*/  LDG.E.CONSTANT R27, desc[UR18][R4.64+0x1c] ;  /* 0x00001c12041b7981 */ /* 0x000ea2000c1e9900 */
[----:B------:R-:W-:-:S04]  /*06f0*/  UIADD3 UR5, UPT, UPT, UR5, 0x10, URZ ;  /* 0x0000001005057890 */ /* 0x000fc8000fffe0ff */
[----:B------:R-:W-:Y:S01]  /*0700*/  UISETP.NE.AND UP1, UPT, UR5, URZ, UPT ;  /* 0x000000ff0500728c */ /* 0x000fe2000bf25270 */
[----:B------:R-:W-:Y:S01]  /*0710*/  IADD3 R13, PT, PT, R13, 0x10, RZ ;  /* 0x000000100d0d7810 */ /* 0x000fe20007ffe0ff */
[----:B-----5:R-:W-:-:S04]  /*0720*/  FFMA R15, R6, R15, R29 ;  /* 0x0000000f060f7223 */ /* 0x020fc8000000001d */
[----:B---3--:R-:W-:Y:S01]  /*0730*/  FFMA R15, R14, R23, R15 ;  /* 0x000000170e0f7223 */ /* 0x008fe2000000000f */
[----:B------:R-:W-:-:S03]  /*0740*/  IADD3 R14, P0, PT, R4, 0x40, RZ ;  /* 0x00000040040e7810 */ /* 0x000fc60007f1e0ff */
[----:B----4-:R-:W-:Y:S01]  /*0750*/  FFMA R12, R12, R25, R15 ;  /* 0x000000190c0c7223 */ /* 0x010fe2000000000f */
[----:B------:R-:W-:-:S03]  /*0760*/  IADD3.X R15, PT, PT, RZ, R5, RZ, P0, !PT ;  /* 0x00000005ff0f7210 */ /* 0x000fc600007fe4ff */
[----:B--2---:R-:W-:Y:S01]  /*0770*/  FFMA R6, R27, R24, R12 ;  /* 0x000000181b067223 */ /* 0x004fe2000000000c */
[----:B------:R-:W-:Y:S06]  /*0780*/  BRA.U UP1, `(.L_x_29) ;  /* 0xfffffffd01187547 */ /* 0x000fec000b83ffff */
[----:B------:R-:W-:-:S05]  /*0790*/  UMOV UR5, UR13 ;  /* 0x0000000d00057c82 */ /* 0x000fca0008000000 */
.L_x_28:
        /* <DEDUP_REMOVED lines=31> */
[----:B------:R-:W2:Y:S01]  /*0990*/  LDG.E.CONSTANT R6, desc[UR18][R12.64+0xc] ;  /* 0x00000c120c067981 */ /* 0x000ea2000c1e9900 */
[----:B---3--:R-:W-:-:S03]  /*09a0*/  FFMA R24, R25, R26, R24 ;  /* 0x0000001a19187223 */ /* 0x008fc60000000018 */
[----:B------:R-:W2:Y:S04]  /*09b0*/  LDG.E.CONSTANT R15, desc[UR18][R8.64+0xc] ;  /* 0x00000c12080f7981 */ /* 0x000ea8000c1e9900 */
[----:B------:R-:W5:Y:S01]  /*09c0*/  LDG.E.CONSTANT R25, desc[UR18][R12.64+0x10] ;  /* 0x000010120c197981 */ /* 0x000f62000c1e9900 */
[----:B----4-:R-:W-:-:S03]  /*09d0*/  FFMA R26, R23, R14, R24 ;  /* 0x0000000e171a7223 */ /* 0x010fc60000000018 */
[----:B------:R-:W3:Y:S04]  /*09e0*/  LDG.E.CONSTANT R24, desc[UR18][R12.64+0x14] ;  /* 0x000014120c187981 */ /* 0x000ee8000c1e9900 */
[----:B------:R-:W3:Y:S04]  /*09f0*/  LDG.E.CONSTANT R23, desc[UR18][R8.64+0x14] ;  /* 0x0000141208177981 */ /* 0x000ee8000c1e9900 */
[----:B------:R-:W4:Y:S04]  /*0a00*/  LDG.E.CONSTANT R5, desc[UR18][R12.64+0x18] ;  /* 0x000018120c057981 */ /* 0x000f28000c1e9900 */
[----:B------:R-:W4:Y:S01]  /*0a10*/  LDG.E.CONSTANT R14, desc[UR18][R12.64+0x1c] ;  /* 0x00001c120c0e7981 */ /* 0x000f22000c1e9900 */
[----:B------:R-:W-:Y:S01]  /*0a20*/  UIADD3 UR5, UPT, UPT, UR5, 0x8, URZ ;  /* 0x0000000805057890 */ /* 0x000fe2000fffe0ff */
[----:B--2---:R-:W-:-:S04]  /*0a30*/  FFMA R15, R15, R6, R26 ;  /* 0x000000060f0f7223 */ /* 0x004fc8000000001a */
[----:B-----5:R-:W-:-:S04]  /*0a40*/  FFMA R4, R4, R25, R15 ;  /* 0x0000001904047223 */ /* 0x020fc8000000000f */
[----:B---3--:R-:W-:-:S04]  /*0a50*/  FFMA R4, R23, R24, R4 ;  /* 0x0000001817047223 */ /* 0x008fc80000000004 */
[----:B----4-:R-:W-:-:S04]  /*0a60*/  FFMA R5, R27, R5, R4 ;  /* 0x000000051b057223 */ /* 0x010fc80000000004 */
[----:B------:R-:W-:-:S07]  /*0a70*/  FFMA R6, R28, R14, R5 ;  /* 0x0000000e1c067223 */ /* 0x000fce0000000005 */
.L_x_30:
        /* <DEDUP_REMOVED lines=33> */
.L_x_31:
        /* <DEDUP_REMOVED lines=31> */
.L_x_27:
        /* <DEDUP_REMOVED lines=25> */
.L_x_34:
        /* <DEDUP_REMOVED lines=11> */
.L_x_33:
[----:B------:R-:W-:Y:S05]  /*10c0*/  BSYNC.RECONVERGENT B0 ;  /* 0x0000000000007941 */ /* 0x000fea0003800200 */
.L_x_32:
        /* <DEDUP_REMOVED lines=20> */
.L_x_37:
        /* <DEDUP_REMOVED lines=10> */
.L_x_36:
[----:B------:R-:W-:Y:S05]  /*12b0*/  BSYNC.RECONVERGENT B0 ;  /* 0x0000000000007941 */ /* 0x000fea0003800200 */
.L_x_35:
        /* <DEDUP_REMOVED lines=20> */
.L_x_40:
        /* <DEDUP_REMOVED lines=10> */
.L_x_39:
[----:B------:R-:W-:Y:S05]  /*14a0*/  BSYNC.RECONVERGENT B0 ;  /* 0x0000000000007941 */ /* 0x000fea0003800200 */
.L_x_38:
        /* <DEDUP_REMOVED lines=20> */
.L_x_43:
        /* <DEDUP_REMOVED lines=10> */
.L_x_42:
[----:B------:R-:W-:Y:S05]  /*1690*/  BSYNC.RECONVERGENT B0 ;  /* 0x0000000000007941 */ /* 0x000fea0003800200 */
.L_x_41:
        /* <DEDUP_REMOVED lines=20> */
.L_x_46:
        /* <DEDUP_REMOVED lines=10> */
.L_x_45:
[----:B------:R-:W-:Y:S05]  /*1880*/  BSYNC.RECONVERGENT B0 ;  /* 0x0000000000007941 */ /* 0x000fea0003800200 */
.L_x_44:
[----:B------:R-:W5:Y:S01]  /*1890*/  LDC.64 R8, c[0x0][0x390] ;  /* 0x0000e400ff087b82 */ /* 0x000f620000000a00 */
[----:B0-2-4-:R-:W-:-:S04]  /*18a0*/  IMAD R5, R22, UR28, R21 ;  /* 0x0000001c16057c24 */ /* 0x015fc8000f8e0215 */
[----:B-----5:R-:W-:-:S05]  /*18b0*/  IMAD.WIDE R8, R5, 0x4, R8 ;  /* 0x0000000405087825 */ /* 0x020fca00078e0208 */
[----:B------:R0:W2:Y:S01]  /*18c0*/  LDG.E.CONSTANT R14, desc[UR18][R8.64] ;  /* 0x00000012080e7981 */ /* 0x0000a2000c1e9900 */
[C---:B------:R-:W-:Y:S01]  /*18d0*/  IMAD.WIDE R26, R22.reuse, 0x4, R8 ;  /* 0x00000004161a7825 */ /* 0x040fe200078e0208 */
[----:B------:R-:W-:Y:S06]  /*18e0*/  BAR.SYNC.DEFER_BLOCKING 0x0 ;  /* 0x0000000000007b1d */ /* 0x000fec0000010000 */
[----:B------:R-:W4:Y:S01]  /*18f0*/  LDG.E.CONSTANT R15, desc[UR18][R26.64] ;  /* 0x000000121a0f7981 */ /* 0x000f22000c1e9900 */
[----:B------:R-:W-:-:S05]  /*1900*/  IMAD.WIDE R4, R22, 0x4, R26 ;  /* 0x0000000416047825 */ /* 0x000fca00078e021a */
[----:B------:R-:W5:Y:S01]  /*1910*/  LDG.E.CONSTANT R13, desc[UR18][R4.64] ;  /* 0x00000012040d7981 */ /* 0x000f62000c1e9900 */
[----:B------:R-:W-:-:S05]  /*1920*/  IMAD.WIDE R24, R22, 0x4, R4 ;  /* 0x0000000416187825 */ /* 0x000fca00078e0204 */
[----:B------:R1:W5:Y:S04]  /*1930*/  LDG.E.CONSTANT R28, desc[UR18][R24.64] ;  /* 0x00000012181c7981 */ /* 0x000368000c1e9900 */
[----:B0-----:R-:W0:Y:S01]  /*1940*/  LDS R9, [R18] ;  /* 0x0000000012097984 */ /* 0x001e220000000800 */
[----:B------:R-:W-:-:S03]  /*1950*/  ISETP.LT.AND P1, PT, R21, R22, !P0 ;  /* 0x000000161500720c */ /* 0x000fc60004721270 */
[----:B------:R-:W-:Y:S01]  /*1960*/  LDS R8, [R16] ;  /* 0x0000000010087984 */ /* 0x000fe20000000800 */
[----:B-1----:R-:W-:-:S05]  /*1970*/  IMAD.WIDE R24, R22, 0x4, R24 ;  /* 0x0000000416187825 */ /* 0x002fca00078e0218 */
[----:B------:R1:W5:Y:S02]  /*1980*/  LDG.E.CONSTANT R23, desc[UR18][R24.64] ;  /* 0x0000001218177981 */ /* 0x000364000c1e9900 */
[----:B-1----:R-:W-:-:S05]  /*1990*/  IMAD.WIDE R24, R22, 0x4, R24 ;  /* 0x0000000416187825 */ /* 0x002fca00078e0218 */
[----:B------:R1:W5:Y:S01]  /*19a0*/  LDG.E.CONSTANT R12, desc[UR18][R24.64] ;  /* 0x00000012180c7981 */ /* 0x000362000c1e9900 */
[----:B------:R-:W-:Y:S01]  /*19b0*/  BAR.SYNC.DEFER_BLOCKING 0x0 ;  /* 0x0000000000007b1d */ /* 0x000fe20000010000 */
[----:B0-----:R-:W-:-:S04]  /*19c0*/  FSETP.GT.AND P2, PT, R3, R9, PT ;  /* 0x000000090300720b */ /* 0x001fc80003f44000 */
[----:B---3--:R-:W-:-:S05]  /*19d0*/  FSEL R2, R3, R9, P2 ;  /* 0x0000000903027208 */ /* 0x008fca0001000000 */
[----:B------:R-:W-:-:S04]  /*19e0*/  @P1 FADD R6, -R2, R6 ;  /* 0x0000000602061221 */ /* 0x000fc80000000100 */
[----:B------:R-:W-:Y:S01]  /*19f0*/  @P1 FMUL R27, R6, 1.4426950216293334961 ;  /* 0x3fb8aa3b061b1820 */ /* 0x000fe20000400000 */
[----:B------:R-:W-:-:S04]  /*1a00*/  PLOP3.LUT P0, PT, PT, PT, PT, 0x80, 0x8 ;  /* 0x000000000008781c */ /* 0x000fc80003f0f070 */
[----:B------:R-:W-:-:S04]  /*1a10*/  @P1 FSETP.GEU.AND P3, PT, R27, -126, PT ;  /* 0xc2fc00001b00180b */ /* 0x000fc80003f6e000 */
[----:B------:R-:W-:-:S13]  /*1a20*/  @P1 PLOP3.LUT P0, PT, P3, PT, PT, 0x80, 0x8 ;  /* 0x000000000008181c */ /* 0x000fda0001f0f070 */
[----:B------:R-:W-:-:S04]  /*1a30*/  @!P0 FMUL R27, R27, 0.5 ;  /* 0x3f0000001b1b8820 */ /* 0x000fc80000400000 */
[----:B------:R-:W0:Y:S01]  /*1a40*/  @P1 MUFU.EX2 R4, R27 ;  /* 0x0000001b00041308 */ /* 0x000e220000000800 */
[----:B------:R-:W-:Y:S01]  /*1a50*/  HFMA2 R26, -RZ, RZ, 0, 0 ;  /* 0x00000000ff1a7431 */ /* 0x000fe200000001ff */
[----:B------:R-:W-:Y:S01]  /*1a60*/  LEA R29, R0, R10, 0x2 ;  /* 0x0000000a001d7211 */ /* 0x000fe200078e10ff */
[----:B0-----:R-:W-:-:S05]  /*1a70*/  @!P0 FMUL R4, R4, R4 ;  /* 0x0000000404048220 */ /* 0x001fca0000400000 */
[----:B------:R-:W-:-:S05]  /*1a80*/  @P1 MOV R26, R4 ;  /* 0x00000004001a1202 */ /* 0x000fca0000000f00 */
[----:B------:R-:W-:Y:S01]  /*1a90*/  STS [R29], R26 ;  /* 0x0000001a1d007388 */ /* 0x000fe20000000800 */
[----:B------:R-:W-:Y:S06]  /*1aa0*/  BAR.SYNC.DEFER_BLOCKING 0x0 ;  /* 0x0000000000007b1d */ /* 0x000fec0000010000 */
[----:B------:R-:W2:Y:S01]  /*1ab0*/  LDS.128 R4, [R10] ;  /* 0x000000000a047984 */ /* 0x000ea20000000c00 */
[----:B-1----:R-:W-:-:S04]  /*1ac0*/  IMAD.WIDE R24, R22, 0x4, R24 ;  /* 0x0000000416187825 */ /* 0x002fc800078e0218 */
[----:B--2---:R-:W-:Y:S02]  /*1ad0*/  FFMA R4, R4, R14, RZ ;  /* 0x0000000e04047223 */ /* 0x004fe400000000ff */
[----:B------:R0:W2:Y:S02]  /*1ae0*/  LDG.E.CONSTANT R14, desc[UR18][R24.64] ;  /* 0x00000012180e7981 */ /* 0x0000a4000c1e9900 */
[----:B0-----:R-:W-:-:S04]  /*1af0*/  IMAD.WIDE R24, R22, 0x4, R24 ;  /* 0x0000000416187825 */ /* 0x001fc800078e0218 */
[----:B----4-:R-:W-:Y:S02]  /*1b00*/  FFMA R4, R15, R5, R4 ;  /* 0x000000050f047223 */ /* 0x010fe40000000004 */
[----:B------:R0:W3:Y:S02]  /*1b10*/  LDG.E.CONSTANT R15, desc[UR18][R24.64] ;  /* 0x00000012180f7981 */ /* 0x0000e4000c1e9900 */
[----:B-----5:R-:W-:Y:S01]  /*1b20*/  FFMA R13, R13, R6, R4 ;  /* 0x000000060d0d7223 */ /* 0x020fe20000000004 */
[----:B0-----:R-:W-:-:S04]  /*1b30*/  IMAD.WIDE R24, R22, 0x4, R24 ;  /* 0x0000000416187825 */ /* 0x001fc800078e0218 */
[----:B------:R-:W-:Y:S02]  /*1b40*/  FFMA R28, R28, R7, R13 ;  /* 0x000000071c1c7223 */ /* 0x000fe4000000000d */
[----:B------:R-:W0:Y:S04]  /*1b50*/  LDS.128 R4, [R10+0x10] ;  /* 0x000010000a047984 */ /* 0x000e280000000c00 */
[----:B------:R-:W4:Y:S01]  /*1b60*/  LDG.E.CONSTANT R13, desc[UR18][R24.64] ;  /* 0x00000012180d7981 */ /* 0x000f22000c1e9900 */
[----:B------:R-:W-:-:S05]  /*1b70*/  IMAD.WIDE R26, R22, 0x4, R24 ;  /* 0x00000004161a7825 */ /* 0x000fca00078e0218 */
[----:B------:R1:W5:Y:S02]  /*1b80*/  LDG.E.CONSTANT R25, desc[UR18][R26.64] ;  /* 0x000000121a197981 */ /* 0x000364000c1e9900 */
[----:B-1----:R-:W-:-:S05]  /*1b90*/  IMAD.WIDE R26, R22, 0x4, R26 ;  /* 0x00000004161a7825 */ /* 0x002fca00078e021a */
[----:B------:R1:W5:Y:S02]  /*1ba0*/  LDG.E.CONSTANT R24, desc[UR18][R26.64] ;  /* 0x000000121a187981 */ /* 0x000364000c1e9900 */
[----:B-1----:R-:W-:-:S04]  /*1bb0*/  IMAD.WIDE R26, R22, 0x4, R26 ;  /* 0x00000004161a7825 */ /* 0x002fc800078e021a */
[----:B0-----:R-:W-:Y:S02]  /*1bc0*/  FFMA R4, R4, R23, R28 ;  /* 0x0000001704047223 */ /* 0x001fe4000000001c */
[----:B------:R0:W5:Y:S02]  /*1bd0*/  LDG.E.CONSTANT R23, desc[UR18][R26.64] ;  /* 0x000000121a177981 */ /* 0x000164000c1e9900 */
[----:B------:R-:W-:Y:S01]  /*1be0*/  FFMA R5, R12, R5, R4 ;  /* 0x000000050c057223 */ /* 0x000fe20000000004 */
[----:B0-----:R-:W-:-:S05]  /*1bf0*/  IMAD.WIDE R26, R22, 0x4, R26 ;  /* 0x00000004161a7825 */ /* 0x001fca00078e021a */
[----:B------:R0:W5:Y:S02]  /*1c00*/  LDG.E.CONSTANT R12, desc[UR18][R26.64] ;  /* 0x000000121a0c7981 */ /* 0x000164000c1e9900 */
[----:B0-----:R-:W-:-:S04]  /*1c10*/  IMAD.WIDE R26, R22, 0x4, R26 ;  /* 0x00000004161a7825 */ /* 0x001fc800078e021a */
[----:B--2---:R-:W-:-:S04]  /*1c20*/  FFMA R6, R14, R6, R5 ;  /* 0x000000060e067223 */ /* 0x004fc80000000005 */
[----:B---3--:R-:W-:Y:S02]  /*1c30*/  FFMA R15, R15, R7, R6 ;  /* 0x000000070f0f7223 */ /* 0x008fe40000000006 */
[----:B------:R-:W4:Y:S02]  /*1c40*/  LDS.128 R4, [R10+0x20] ;  /* 0x000020000a047984 */ /* 0x000f240000000c00 */
[----:B----4-:R-:W-:Y:S01]  /*1c50*/  FFMA R4, R4, R13, R15 ;  /* 0x0000000d04047223 */ /* 0x010fe2000000000f */
[C---:B------:R-:W-:Y:S02]  /*1c60*/  IMAD.WIDE R14, R22.reuse, 0x4, R26 ;  /* 0x00000004160e7825 */ /* 0x040fe400078e021a */
[----:B------:R-:W2:Y:S04]  /*1c70*/  LDG.E.CONSTANT R26, desc[UR18][R26.64] ;  /* 0x000000121a1a7981 */ /* 0x000ea8000c1e9900 */
[----:B------:R0:W3:Y:S01]  /*1c80*/  LDG.E.CONSTANT R13, desc[UR18][R14.64] ;  /* 0x000000120e0d7981 */ /* 0x0000e2000c1e9900 */
[----:B-----5:R-:W-:Y:S01]  /*1c90*/  FFMA R5, R25, R5, R4 ;  /* 0x0000000519057223 */ /* 0x020fe20000000004 */
[----:B0-----:R-:W-:-:S05]  /*1ca0*/  IMAD.WIDE R14, R22, 0x4, R14 ;  /* 0x00000004160e7825 */ /* 0x001fca00078e020e */
[----:B------:R0:W4:Y:S01]  /*1cb0*/  LDG.E.CONSTANT R25, desc[UR18][R14.64] ;  /* 0x000000120e197981 */ /* 0x000122000c1e9900 */
[----:B------:R-:W-:-:S04]  /*1cc0*/  FFMA R6, R24, R6, R5 ;  /* 0x0000000618067223 */ /* 0x000fc80000000005 */
[----:B------:R-:W-:Y:S02]  /*1cd0*/  FFMA R23, R23, R7, R6 ;  /* 0x0000000717177223 */ /* 0x000fe40000000006 */
[----:B------:R-:W1:Y:S01]  /*1ce0*/  LDS.128 R4, [R10+0x30] ;  /* 0x000030000a047984 */ /* 0x000e620000000c00 */
[----:B0-----:R-:W-:-:S05]  /*1cf0*/  IMAD.WIDE R14, R22, 0x4, R14 ;  /* 0x00000004160e7825 */ /* 0x001fca00078e020e */
[----:B------:R0:W5:Y:S02]  /*1d00*/  LDG.E.CONSTANT R24, desc[UR18][R14.64] ;  /* 0x000000120e187981 */ /* 0x000164000c1e9900 */
[----:B0-----:R-:W-:-:S04]  /*1d10*/  IMAD.WIDE R14, R22, 0x4, R14 ;  /* 0x00000004160e7825 */ /* 0x001fc800078e020e */
[----:B-1----:R-:W-:Y:S02]  /*1d20*/  FFMA R27, R4, R12, R23 ;  /* 0x0000000c041b7223 */ /* 0x002fe40000000017 */
[----:B------:R0:W5:Y:S02]  /*1d30*/  LDG.E.CONSTANT R23, desc[UR18][R14.64] ;  /* 0x000000120e177981 */ /* 0x000164000c1e9900 */
[----:B0-----:R-:W-:-:S05]  /*1d40*/  IMAD.WIDE R14, R22, 0x4, R14 ;  /* 0x00000004160e7825 */ /* 0x001fca00078e020e */
[----:B------:R0:W5:Y:S02]  /*1d50*/  LDG.E.CONSTANT R12, desc[UR18][R14.64] ;  /* 0x000000120e0c7981 */ /* 0x000164000c1e9900 */
[----:B0-----:R-:W-:-:S04]  /*1d60*/  IMAD.WIDE R14, R22, 0x4, R14 ;  /* 0x00000004160e7825 */ /* 0x001fc800078e020e */
[----:B--2---:R-:W-:-:S04]  /*1d70*/  FFMA R26, R26, R5, R27 ;  /* 0x000000051a1a7223 */ /* 0x004fc8000000001b */
[----:B---3--:R-:W-:Y:S02]  /*1d80*/  FFMA R26, R13, R6, R26 ;  /* 0x000000060d1a7223 */ /* 0x008fe4000000001a */
[----:B------:R0:W2:Y:S02]  /*1d90*/  LDG.E.CONSTANT R13, desc[UR18][R14.64] ;  /* 0x000000120e0d7981 */ /* 0x0000a4000c1e9900 */
[----:B----4-:R-:W-:Y:S02]  /*1da0*/  FFMA R26, R25, R7, R26 ;  /* 0x00000007191a7223 */ /* 0x010fe4000000001a */
[----:B------:R-:W5:Y:S01]  /*1db0*/  LDS.128 R4, [R10+0x40] ;  /* 0x000040000a047984 */ /* 0x000f620000000c00 */
[----:B0-----:R-:W-:-:S05]  /*1dc0*/  IMAD.WIDE R14, R22, 0x4, R14 ;  /* 0x00000004160e7825 */ /* 0x001fca00078e020e */
[----:B------:R0:W3:Y:S02]  /*1dd0*/  LDG.E.CONSTANT R25, desc[UR18][R14.64] ;  /* 0x000000120e197981 */ /* 0x0000e4000c1e9900 */
[----:B0-----:R-:W-:-:S04]  /*1de0*/  IMAD.WIDE R14, R22, 0x4, R14 ;  /* 0x00000004160e7825 */ /* 0x001fc800078e020e */
[----:B-----5:R-:W-:Y:S02]  /*1df0*/  FFMA R4, R4, R24, R26 ;  /* 0x0000001804047223 */ /* 0x020fe4000000001a */
[----:B------:R0:W4:Y:S02]  /*1e00*/  LDG.E.CONSTANT R26, desc[UR18][R14.64] ;  /* 0x000000120e1a7981 */ /* 0x000124000c1e9900 */
[----:B0-----:R-:W-:-:S05]  /*1e10*/  IMAD.WIDE R14, R22, 0x4, R14 ;  /* 0x00000004160e7825 */ /* 0x001fca00078e020e */
[----:B------:R0:W5:Y:S01]  /*1e20*/  LDG.E.CONSTANT R27, desc[UR18][R14.64] ;  /* 0x000000120e1b7981 */ /* 0x000162000c1e9900 */
[----:B------:R-:W-:Y:S01]  /*1e30*/  FFMA R29, R23, R5, R4 ;  /* 0x00000005171d7223 */ /* 0x000fe20000000004 */
[----:B0-----:R-:W-:-:S05]  /*1e40*/  IMAD.WIDE R14, R22, 0x4, R14 ;  /* 0x00000004160e7825 */ /* 0x001fca00078e020e */
[----:B------:R0:W5:Y:S01]  /*1e50*/  LDG.E.CONSTANT R23, desc[UR18][R14.64] ;  /* 0x000000120e177981 */ /* 0x000162000c1e9900 */
[----:B------:R-:W-:-:S05]  /*1e60*/  IMAD.WIDE R4, R22, 0x4, R14 ;  /* 0x0000000416047825 */ /* 0x000fca00078e020e */
[----:B------:R1:W5:Y:S01]  /*1e70*/  LDG.E.CONSTANT R24, desc[UR18][R4.64] ;  /* 0x0000001204187981 */ /* 0x000362000c1e9900 */
[----:B------:R-:W-:-:S04]  /*1e80*/  FFMA R6, R12, R6, R29 ;  /* 0x000000060c067223 */ /* 0x000fc8000000001d */
[----:B--2---:R-:W-:Y:S02]  /*1e90*/  FFMA R7, R13, R7, R6 ;  /* 0x000000070d077223 */ /* 0x004fe40000000006 */
[----:B0-----:R-:W3:Y:S02]  /*1ea0*/  LDS.128 R12, [R10+0x50] ;  /* 0x000050000a0c7984 */ /* 0x001ee40000000c00 */
[----:B---3--:R-:W-:-:S04]  /*1eb0*/  FFMA R7, R12, R25, R7 ;  /* 0x000000190c077223 */ /* 0x008fc80000000007 */
[----:B----4-:R-:W-:Y:S01]  /*1ec0*/  FFMA R26, R26, R13, R7 ;  /* 0x0000000d1a1a7223 */ /* 0x010fe20000000007 */
[C---:B------:R-:W-:Y:S02]  /*1ed0*/  IMAD.WIDE R12, R22.reuse, 0x4, R4 ;  /* 0x00000004160c7825 */ /* 0x040fe400078e0204 */
[----:B-1----:R-:W0:Y:S02]  /*1ee0*/  LDS.128 R4, [R10+0x60] ;  /* 0x000060000a047984 */ /* 0x002e240000000c00 */
[----:B-----5:R-:W-:Y:S02]  /*1ef0*/  FFMA R14, R27, R14, R26 ;  /* 0x0000000e1b0e7223 */ /* 0x020fe4000000001a */
        /* <DEDUP_REMOVED lines=14> */
[----:B------:R0:W5:Y:S01]  /*1fe0*/  LDG.E.CONSTANT R22, desc[UR18][R12.64] ;  /* 0x000000120c167981 */ /* 0x000162000c1e9900 */
[----:B------:R-:W-:-:S03]  /*1ff0*/  FSEL R9, R9, R3, P2 ;  /* 0x0000000309097208 */ /* 0x000fc60001000000 */
[----:B0-----:R-:W5:Y:S02]  /*2000*/  LDS.128 R12, [R10+0x70] ;  /* 0x000070000a0c7984 */ /* 0x001f640000000c00 */
[----:B------:R-:W-:Y:S01]  /*2010*/  FADD R9, -R2, R9 ;  /* 0x0000000902097221 */ /* 0x000fe20000000100 */
[----:B------:R-:W-:Y:S01]  /*2020*/  BAR.SYNC.DEFER_BLOCKING 0x0 ;  /* 0x0000000000007b1d */ /* 0x000fe20000010000 */
[----:B------:R-:W-:Y:S01]  /*2030*/  PLOP3.LUT P0, PT, PT, PT, PT, 0x80, 0x8 ;  /* 0x000000000008781c */ /* 0x000fe20003f0f070 */
[----:B------:R-:W-:-:S04]  /*2040*/  UIADD3 UR4, UPT, UPT, UR4, 0x1, URZ ;  /* 0x0000000104047890 */ /* 0x000fc8000fffe0ff */
[----:B------:R-:W-:Y:S01]  /*2050*/  UISETP.NE.AND UP1, UPT, UR4, UR24, UPT ;  /* 0x000000180400728c */ /* 0x000fe2000bf25270 */
[----:B--2---:R-:W-:Y:S01]  /*2060*/  FFMA R24, R26, R5, R24 ;  /* 0x000000051a187223 */ /* 0x004fe20000000018 */
[----:B------:R-:W-:Y:S01]  /*2070*/  @P1 FADD R5, -R2, R3 ;  /* 0x0000000302051221 */ /* 0x000fe20000000100 */
[----:B------:R-:W-:-:S05]  /*2080*/  FMUL R3, R9, 1.4426950216293334961 ;  /* 0x3fb8aa3b09037820 */ /* 0x000fca0000400000 */
[----:B------:R-:W-:Y:S01]  /*2090*/  FSETP.GEU.AND P3, PT, R3, -126, PT ;  /* 0xc2fc00000300780b */ /* 0x000fe20003f6e000 */
[----:B---3--:R-:W-:Y:S01]  /*20a0*/  FFMA R25, R25, R6, R24 ;  /* 0x0000000619197223 */ /* 0x008fe20000000018 */
[----:B------:R-:W-:-:S05]  /*20b0*/  @P1 FMUL R6, R5, 1.4426950216293334961 ;  /* 0x3fb8aa3b05061820 */ /* 0x000fca0000400000 */
[----:B------:R-:W-:-:S04]  /*20c0*/  @P1 FSETP.GEU.AND P4, PT, R6, -126, PT ;  /* 0xc2fc00000600180b */ /* 0x000fc80003f8e000 */
[----:B------:R-:W-:Y:S02]  /*20d0*/  @P1 PLOP3.LUT P0, PT, P4, PT, PT, 0x80, 0x8 ;  /* 0x000000000008181c */ /* 0x000fe4000270f070 */
[----:B------:R-:W-:Y:S01]  /*20e0*/  @!P3 FMUL R3, R3, 0.5 ;  /* 0x3f0000000303b820 */ /* 0x000fe20000400000 */
[----:B----4-:R-:W-:-:S05]  /*20f0*/  FFMA R7, R4, R7, R25 ;  /* 0x0000000704077223 */ /* 0x010fca0000000019 */
[----:B------:R-:W0:Y:S05]  /*2100*/  MUFU.EX2 R3, R3 ;  /* 0x0000000300037308 */ /* 0x000e2a0000000800 */
[----:B------:R-:W-:-:S04]  /*2110*/  @!P0 FMUL R6, R6, 0.5 ;  /* 0x3f00000006068820 */ /* 0x000fc80000400000 */
[----:B------:R-:W1:Y:S01]  /*2120*/  @P1 MUFU.EX2 R24, R6 ;  /* 0x0000000600181308 */ /* 0x000e620000000800 */
[----:B-----5:R-:W-:-:S04]  /*2130*/  FFMA R12, R12, R23, R7 ;  /* 0x000000170c0c7223 */ /* 0x020fc80000000007 */
[----:B------:R-:W-:Y:S01]  /*2140*/  FFMA R12, R27, R13, R12 ;  /* 0x0000000d1b0c7223 */ /* 0x000fe2000000000c */
[----:B------:R-:W-:-:S03]  /*2150*/  FSEL R4, R20, R8, P2 ;  /* 0x0000000814047208 */ /* 0x000fc60001000000 */
[----:B------:R-:W-:Y:S01]  /*2160*/  FFMA R29, R29, R14, R12 ;  /* 0x0000000e1d1d7223 */ /* 0x000fe2000000000c */
[----:B------:R-:W-:Y:S01]  /*2170*/  FSEL R5, R8, R20, P2 ;  /* 0x0000001408057208 */ /* 0x000fe20001000000 */
[----:B0-----:R-:W-:Y:S01]  /*2180*/  @!P3 FMUL R3, R3, R3 ;  /* 0x000000030303b220 */ /* 0x001fe20000400000 */
[----:B-1----:R-:W-:Y:S01]  /*2190*/  @!P0 FMUL R24, R24, R24 ;  /* 0x0000001818188220 */ /* 0x002fe20000400000 */
[----:B------:R-:W-:Y:S02]  /*21a0*/  FFMA R22, R22, R15, R29 ;  /* 0x0000000f16167223 */ /* 0x000fe4000000001d */
[----:B------:R-:W-:Y:S01]  /*21b0*/  FFMA R20, R5, R3, R4 ;  /* 0x0000000305147223 */ /* 0x000fe20000000004 */
[----:B------:R-:W-:Y:S01]  /*21c0*/  MOV R3, R2 ;  /* 0x0000000200037202 */ /* 0x000fe20000000f00 */
[----:B------:R-:W-:Y:S01]  /*21d0*/  @P1 FFMA R19, R19, R24, R22 ;  /* 0x0000001813131223 */ /* 0x000fe20000000016 */
[----:B------:R-:W-:Y:S06]  /*21e0*/  BRA.U UP1, `(.L_x_47) ;  /* 0xffffffe101447547 */ /* 0x000fec000b83ffff */
.L_x_26:
        /* <DEDUP_REMOVED lines=20> */
.L_x_48:
        /* <DEDUP_REMOVED lines=13> */
.L_x_120:


//--------------------- .text._Z16_attentionKernelILi64ELi16EEvPKfS1_S1_iiPf --------------------------
	.section	.text._Z16_attentionKernelILi64ELi16EEvPKfS1_S1_iiPf,"ax",@progbits
	.align	128
        .global         _Z16_attentionKernelILi64ELi16EEvPKfS1_S1_iiPf
        .type           _Z16_attentionKernelILi64ELi16EEvPKfS1_S1_iiPf,@function
        .size           _Z16_attentionKernelILi64ELi16EEvPKfS1_S1_iiPf,(.L_x_121 - _Z16_attentionKernelILi64ELi16EEvPKfS1_S1_iiPf)
        .other          _Z16_attentionKernelILi64ELi16EEvPKfS1_S1_iiPf,@"STO_CUDA_ENTRY STV_DEFAULT"
_Z16_attentionKernelILi64ELi16EEvPKfS1_S1_iiPf:
.text._Z16_attentionKernelILi64ELi16EEvPKfS1_S1_iiPf:
        /* <DEDUP_REMOVED lines=48> */
.L_x_67:
        /* <DEDUP_REMOVED lines=15> */
.L_x_52:
        /* <DEDUP_REMOVED lines=53> */
[----:B--2---:R-:W-:-:S04]  /*0740*/  FFMA R21, R14, R23, R21 ;  /* 0x000000170e157223 */ /* 0x004fc80000000015 */
[----:B---3--:R-:W-:Y:S01]  /*0750*/  FFMA R20, R20, R25, R21 ;  /* 0x0000001914147223 */ /* 0x008fe20000000015 */
[----:B------:R-:W-:-:S03]  /*0760*/  IADD3.X R21, PT, PT, RZ, R5, RZ, P0, !PT ;  /* 0x00000005ff157210 */ /* 0x000fc600007fe4ff */
[----:B----4-:R-:W-:Y:S01]  /*0770*/  FFMA R14, R27, R24, R20 ;  /* 0x000000181b0e7223 */ /* 0x010fe20000000014 */
[----:B------:R-:W-:Y:S06]  /*0780*/  BRA.U UP1, `(.L_x_52) ;  /* 0xfffffffd01187547 */ /* 0x000fec000b83ffff */
[----:B------:R-:W-:-:S05]  /*0790*/  UMOV UR5, UR13 ;  /* 0x0000000d00057c82 */ /* 0x000fca0008000000 */
.L_x_51:
        /* <DEDUP_REMOVED lines=46> */
.L_x_53:
        /* <DEDUP_REMOVED lines=33> */
.L_x_54:
        /* <DEDUP_REMOVED lines=31> */
.L_x_50:
        /* <DEDUP_REMOVED lines=25> */
.L_x_57:
        /* <DEDUP_REMOVED lines=11> */
.L_x_56:
[----:B------:R-:W-:Y:S05]  /*10c0*/  BSYNC.RECONVERGENT B0 ;  /* 0x0000000000007941 */ /* 0x000fea0003800200 */
.L_x_55:
        /* <DEDUP_REMOVED lines=20> */
.L_x_60:
        /* <DEDUP_REMOVED lines=10> */
.L_x_59:
[----:B------:R-:W-:Y:S05]  /*12b0*/  BSYNC.RECONVERGENT B0 ;  /* 0x0000000000007941 */ /* 0x000fea0003800200 */
.L_x_58:
        /* <DEDUP_REMOVED lines=20> */
.L_x_63:
        /* <DEDUP_REMOVED lines=10> */
.L_x_62:
[----:B------:R-:W-:Y:S05]  /*14a0*/  BSYNC.RECONVERGENT B0 ;  /* 0x0000000000007941 */ /* 0x000fea0003800200 */
.L_x_61:
        /* <DEDUP_REMOVED lines=20> */
.L_x_66:
        /* <DEDUP_REMOVED lines=10> */
.L_x_65:
[----:B------:R-:W-:Y:S05]  /*1690*/  BSYNC.RECONVERGENT B0 ;  /* 0x0000000000007941 */ /* 0x000fea0003800200 */
.L_x_64:
[----:B01234-:R-:W0:Y:S01]  /*16a0*/  LDC.64 R4, c[0x0][0x390] ;  /* 0x0000e400ff047b82 */ /* 0x01fe220000000a00 */
[----:B------:R-:W-:-:S07]  /*16b0*/  IMAD R7, R22, UR28, R3 ;  /* 0x0000001c16077c24 */ /* 0x000fce000f8e0203 */
[----:B------:R-:W-:Y:S01]  /*16c0*/  BAR.SYNC.DEFER_BLOCKING 0x0 ;  /* 0x0000000000007b1d */ /* 0x000fe20000010000 */
[----:B0-----:R-:W-:-:S05]  /*16d0*/  IMAD.WIDE R4, R7, 0x4, R4 ;  /* 0x0000000407047825 */ /* 0x001fca00078e0204 */
[----:B------:R-:W0:Y:S01]  /*16e0*/  LDS R21, [R10] ;  /* 0x000000000a157984 */ /* 0x000e220000000800 */
[----:B------:R-:W-:-:S03]  /*16f0*/  IMAD.WIDE R12, R22, 0x4, R4 ;  /* 0x00000004160c7825 */ /* 0x000fc600078e0204 */
[----:B------:R-:W2:Y:S04]  /*1700*/  LDG.E.CONSTANT R24, desc[UR18][R4.64] ;  /* 0x0000001204187981 */ /* 0x000ea8000c1e9900 */
[----:B------:R1:W3:Y:S01]  /*1710*/  LDG.E.CONSTANT R23, desc[UR18][R12.64] ;  /* 0x000000120c177981 */ /* 0x0002e2000c1e9900 */
[----:B------:R-:W-:Y:S02]  /*1720*/  ISETP.LT.AND P1, PT, R3, R22, !P0 ;  /* 0x000000160300720c */ /* 0x000fe40004721270 */
[----:B------:R-:W-:Y:S01]  /*1730*/  PLOP3.LUT P0, PT, PT, PT, PT, 0x80, 0x8 ;  /* 0x000000000008781c */ /* 0x000fe20003f0f070 */
[----:B------:R-:W-:Y:S01]  /*1740*/  LDS R20, [R11] ;  /* 0x000000000b147984 */ /* 0x000fe20000000800 */
[----:B-1----:R-:W-:Y:S01]  /*1750*/  IMAD.WIDE R12, R22, 0x4, R12 ;  /* 0x00000004160c7825 */ /* 0x002fe200078e020c */
[----:B------:R-:W-:Y:S01]  /*1760*/  BAR.SYNC.DEFER_BLOCKING 0x0 ;  /* 0x0000000000007b1d */ /* 0x000fe20000010000 */
[----:B0-----:R-:W-:-:S04]  /*1770*/  FSETP.GT.AND P2, PT, R19, R21, PT ;  /* 0x000000151300720b */ /* 0x001fc80003f44000 */
[----:B------:R-:W-:-:S05]  /*1780*/  FSEL R18, R19, R21, P2 ;  /* 0x0000001513127208 */ /* 0x000fca0001000000 */
[----:B------:R-:W-:-:S04]  /*1790*/  @P1 FADD R14, -R18, R14 ;  /* 0x0000000e120e1221 */ /* 0x000fc80000000100 */
[----:B------:R-:W-:Y:S02]  /*17a0*/  @P1 FMUL R6, R14, 1.4426950216293334961 ;  /* 0x3fb8aa3b0e061820 */ /* 0x000fe40000400000 */
[----:B------:R0:W4:Y:S03]  /*17b0*/  LDG.E.CONSTANT R14, desc[UR18][R12.64] ;  /* 0x000000120c0e7981 */ /* 0x000126000c1e9900 */
[----:B------:R-:W-:-:S04]  /*17c0*/  @P1 FSETP.GEU.AND P3, PT, R6, -126, PT ;  /* 0xc2fc00000600180b */ /* 0x000fc80003f6e000 */
[----:B------:R-:W-:-:S13]  /*17d0*/  @P1 PLOP3.LUT P0, PT, P3, PT, PT, 0x80, 0x8 ;  /* 0x000000000008181c */ /* 0x000fda0001f0f070 */
[----:B------:R-:W-:-:S04]  /*17e0*/  @!P0 FMUL R6, R6, 0.5 ;  /* 0x3f00000006068820 */ /* 0x000fc80000400000 */
[----:B------:R-:W1:Y:S01]  /*17f0*/  @P1 MUFU.EX2 R4, R6 ;  /* 0x0000000600041308 */ /* 0x000e620000000800 */
[----:B0-----:R-:W-:-:S04]  /*1800*/  IMAD.WIDE R12, R22, 0x4, R12 ;  /* 0x00000004160c7825 */ /* 0x001fc800078e020c */
[----:B------:R-:W-:Y:S01]  /*1810*/  HFMA2 R28, -RZ, RZ, 0, 0 ;  /* 0x00000000ff1c7431 */ /* 0x000fe200000001ff */
[----:B------:R0:W5:Y:S01]  /*1820*/  LDG.E.CONSTANT R15, desc[UR18][R12.64] ;  /* 0x000000120c0f7981 */ /* 0x000162000c1e9900 */
[----:B------:R-:W-:Y:S01]  /*1830*/  LEA R29, R8, R16, 0x2 ;  /* 0x00000010081d7211 */ /* 0x000fe200078e10ff */
[----:B-1----:R-:W-:-:S05]  /*1840*/  @!P0 FMUL R4, R4, R4 ;  /* 0x0000000404048220 */ /* 0x002fca0000400000 */
[----:B------:R-:W-:-:S05]  /*1850*/  @P1 MOV R28, R4 ;  /* 0x00000004001c1202 */ /* 0x000fca0000000f00 */
[----:B------:R-:W-:Y:S01]  /*1860*/  STS [R29], R28 ;  /* 0x0000001c1d007388 */ /* 0x000fe20000000800 */
[----:B------:R-:W-:Y:S01]  /*1870*/  BAR.SYNC.DEFER_BLOCKING 0x0 ;  /* 0x0000000000007b1d */ /* 0x000fe20000010000 */
[----:B0-----:R-:W-:-:S05]  /*1880*/  IMAD.WIDE R12, R22, 0x4, R12 ;  /* 0x00000004160c7825 */ /* 0x001fca00078e020c */
[----:B------:R0:W5:Y:S02]  /*1890*/  LDG.E.CONSTANT R26, desc[UR18][R12.64] ;  /* 0x000000120c1a7981 */ /* 0x000164000c1e9900 */
[----:B0-----:R-:W-:-:S05]  /*18a0*/  IMAD.WIDE R12, R22, 0x4, R12 ;  /* 0x00000004160c7825 */ /* 0x001fca00078e020c */
[----:B------:R0:W5:Y:S04]  /*18b0*/  LDG.E.CONSTANT R27, desc[UR18][R12.64] ;  /* 0x000000120c1b7981 */ /* 0x000168000c1e9900 */
[----:B------:R-:W2:Y:S01]  /*18c0*/  LDS.128 R4, [R16] ;  /* 0x0000000010047984 */ /* 0x000ea20000000c00 */
[----:B0-----:R-:W-:-:S05]  /*18d0*/  IMAD.WIDE R12, R22, 0x4, R12 ;  /* 0x00000004160c7825 */ /* 0x001fca00078e020c */
[----:B------:R0:W5:Y:S02]  /*18e0*/  LDG.E.CONSTANT R25, desc[UR18][R12.64] ;  /* 0x000000120c197981 */ /* 0x000164000c1e9900 */
[----:B0-----:R-:W-:-:S04]  /*18f0*/  IMAD.WIDE R12, R22, 0x4, R12 ;  /* 0x00000004160c7825 */ /* 0x001fc800078e020c */
[----:B--2---:R-:W-:Y:S02]  /*1900*/  FFMA R4, R4, R24, RZ ;  /* 0x0000001804047223 */ /* 0x004fe400000000ff */
[----:B------:R0:W2:Y:S02]  /*1910*/  LDG.E.CONSTANT R24, desc[UR18][R12.64] ;  /* 0x000000120c187981 */ /* 0x0000a4000c1e9900 */
[----:B---3--:R-:W-:Y:S01]  /*1920*/  FFMA R29, R23, R5, R4 ;  /* 0x00000005171d7223 */ /* 0x008fe20000000004 */
[----:B------:R-:W-:-:S05]  /*1930*/  IMAD.WIDE R4, R22, 0x4, R12 ;  /* 0x0000000416047825 */ /* 0x000fca00078e020c */
[----:B------:R1:W3:Y:S01]  /*1940*/  LDG.E.CONSTANT R23, desc[UR18][R4.64] ;  /* 0x0000001204177981 */ /* 0x0002e2000c1e9900 */
[----:B----4-:R-:W-:-:S04]  /*1950*/  FFMA R6, R14, R6, R29 ;  /* 0x000000060e067223 */ /* 0x010fc8000000001d */
[----:B-----5:R-:W-:Y:S02]  /*1960*/  FFMA R7, R15, R7, R6 ;  /* 0x000000070f077223 */ /* 0x020fe40000000006 */
[----:B0-----:R-:W0:Y:S02]  /*1970*/  LDS.128 R12, [R16+0x10] ;  /* 0x00001000100c7984 */ /* 0x001e240000000c00 */
[----:B0-----:R-:W-:-:S04]  /*1980*/  FFMA R26, R12, R26, R7 ;  /* 0x0000001a0c1a7223 */ /* 0x001fc80000000007 */
[----:B------:R-:W-:Y:S01]  /*1990*/  FFMA R26, R27, R13, R26 ;  /* 0x0000000d1b1a7223 */ /* 0x000fe2000000001a */
[C---:B------:R-:W-:Y:S02]  /*19a0*/  IMAD.WIDE R12, R22.reuse, 0x4, R4 ;  /* 0x00000004160c7825 */ /* 0x040fe400078e0204 */
[----:B-1----:R-:W3:Y:S02]  /*19b0*/  LDS.128 R4, [R16+0x20] ;  /* 0x0000200010047984 */ /* 0x002ee40000000c00 */
[----:B------:R-:W-:Y:S02]  /*19c0*/  FFMA R14, R25, R14, R26 ;  /* 0x0000000e190e7223 */ /* 0x000fe4000000001a */
[----:B------:R0:W4:Y:S02]  /*19d0*/  LDG.E.CONSTANT R26, desc[UR18][R12.64] ;  /* 0x000000120c1a7981 */ /* 0x000124000c1e9900 */
[----:B0-----:R-:W-:-:S05]  /*19e0*/  IMAD.WIDE R12, R22, 0x4, R12 ;  /* 0x00000004160c7825 */ /* 0x001fca00078e020c */
[----:B------:R0:W5:Y:S02]  /*19f0*/  LDG.E.CONSTANT R25, desc[UR18][R12.64] ;  /* 0x000000120c197981 */ /* 0x000164000c1e9900 */
[----:B0-----:R-:W-:-:S04]  /*1a00*/  IMAD.WIDE R12, R22, 0x4, R12 ;  /* 0x00000004160c7825 */ /* 0x001fc800078e020c */
[----:B--2---:R-:W-:Y:S01]  /*1a10*/  FFMA R27, R24, R15, R14 ;  /* 0x0000000f181b7223 */ /* 0x004fe2000000000e */
[----:B------:R-:W-:-:S05]  /*1a20*/  IMAD.WIDE R14, R22, 0x4, R12 ;  /* 0x00000004160e7825 */ /* 0x000fca00078e020c */
[----:B------:R-:W2:Y:S01]  /*1a30*/  LDG.E.CONSTANT R24, desc[UR18][R14.64] ;  /* 0x000000120e187981 */ /* 0x000ea2000c1e9900 */
[----:B---3--:R-:W-:-:S03]  /*1a40*/  FFMA R23, R4, R23, R27 ;  /* 0x0000001704177223 */ /* 0x008fc6000000001b */
[----:B------:R0:W3:Y:S02]  /*1a50*/  LDG.E.CONSTANT R4, desc[UR18][R12.64] ;  /* 0x000000120c047981 */ /* 0x0000e4000c1e9900 */
[----:B0-----:R-:W-:-:S05]  /*1a60*/  IMAD.WIDE R12, R22, 0x4, R14 ;  /* 0x00000004160c7825 */ /* 0x001fca00078e020e */
[----:B------:R0:W2:Y:S01]  /*1a70*/  LDG.E.CONSTANT R27, desc[UR18][R12.64] ;  /* 0x000000120c1b7981 */ /* 0x0000a2000c1e9900 */
[----:B------:R-:W-:-:S05]  /*1a80*/  IMAD.WIDE R14, R22, 0x4, R12 ;  /* 0x00000004160e7825 */ /* 0x000fca00078e020c */
[----:B------:R-:W2:Y:S01]  /*1a90*/  LDG.E.CONSTANT R29, desc[UR18][R14.64] ;  /* 0x000000120e1d7981 */ /* 0x000ea2000c1e9900 */
[----:B0-----:R-:W-:-:S05]  /*1aa0*/  IMAD.WIDE R12, R22, 0x4, R14 ;  /* 0x00000004160c7825 */ /* 0x001fca00078e020e */
[----:B------:R0:W2:Y:S01]  /*1ab0*/  LDG.E.CONSTANT R22, desc[UR18][R12.64] ;  /* 0x000000120c167981 */ /* 0x0000a2000c1e9900 */
[----:B------:R-:W-:-:S03]  /*1ac0*/  FSEL R21, R21, R19, P2 ;  /* 0x0000001315157208 */ /* 0x000fc60001000000 */
[----:B0-----:R-:W2:Y:S02]  /*1ad0*/  LDS.128 R12, [R16+0x30] ;  /* 0x00003000100c7984 */ /* 0x001ea40000000c00 */
[----:B------:R-:W-:Y:S01]  /*1ae0*/  FADD R21, -R18, R21 ;  /* 0x0000001512157221 */ /* 0x000fe20000000100 */
[----:B------:R-:W-:Y:S01]  /*1af0*/  BAR.SYNC.DEFER_BLOCKING 0x0 ;  /* 0x0000000000007b1d */ /* 0x000fe20000010000 */
[----:B------:R-:W-:Y:S01]  /*1b00*/  PLOP3.LUT P0, PT, PT, PT, PT, 0x80, 0x8 ;  /* 0x000000000008781c */ /* 0x000fe20003f0f070 */
[----:B------:R-:W-:-:S04]  /*1b10*/  UIADD3 UR4, UPT, UPT, UR4, 0x1, URZ ;  /* 0x0000000104047890 */ /* 0x000fc8000fffe0ff */
[----:B------:R-:W-:Y:S01]  /*1b20*/  UISETP.NE.AND UP1, UPT, UR4, UR24, UPT ;  /* 0x000000180400728c */ /* 0x000fe2000bf25270 */
[----:B----4-:R-:W-:Y:S01]  /*1b30*/  FFMA R26, R26, R5, R23 ;  /* 0x000000051a1a7223 */ /* 0x010fe20000000017 */
[----:B------:R-:W-:-:S03]  /*1b40*/  FMUL R5, R21, 1.4426950216293334961 ;  /* 0x3fb8aa3b15057820 */ /* 0x000fc60000400000 */
[----:B-----5:R-:W-:Y:S01]  /*1b50*/  FFMA R25, R25, R6, R26 ;  /* 0x0000000619197223 */ /* 0x020fe2000000001a */
[----:B------:R-:W-:-:S04]  /*1b60*/  @P1 FADD R6, -R18, R19 ;  /* 0x0000001312061221 */ /* 0x000fc80000000100 */
[----:B------:R-:W-:Y:S01]  /*1b70*/  @P1 FMUL R6, R6, 1.4426950216293334961 ;  /* 0x3fb8aa3b06061820 */ /* 0x000fe20000400000 */
[----:B------:R-:W-:-:S04]  /*1b80*/  FSETP.GEU.AND P3, PT, R5, -126, PT ;  /* 0xc2fc00000500780b */ /* 0x000fc80003f6e000 */
[----:B------:R-:W-:-:S04]  /*1b90*/  @P1 FSETP.GEU.AND P4, PT, R6, -126, PT ;  /* 0xc2fc00000600180b */ /* 0x000fc80003f8e000 */
[----:B------:R-:W-:-:S05]  /*1ba0*/  @P1 PLOP3.LUT P0, PT, P4, PT, PT, 0x80, 0x8 ;  /* 0x000000000008181c */ /* 0x000fca000270f070 */
[----:B------:R-:W-:-:S08]  /*1bb0*/  @!P3 FMUL R5, R5, 0.5 ;  /* 0x3f0000000505b820 */ /* 0x000fd00000400000 */
[----:B------:R-:W-:Y:S01]  /*1bc0*/  @!P0 FMUL R6, R6, 0.5 ;  /* 0x3f00000006068820 */ /* 0x000fe20000400000 */
[----:B------:R-:W0:Y:S08]  /*1bd0*/  MUFU.EX2 R5, R5 ;  /* 0x0000000500057308 */ /* 0x000e300000000800 */
[----:B------:R-:W1:Y:S01]  /*1be0*/  @P1 MUFU.EX2 R19, R6 ;  /* 0x0000000600131308 */ /* 0x000e620000000800 */
[----:B0-----:R-:W-:Y:S01]  /*1bf0*/  @!P3 FMUL R5, R5, R5 ;  /* 0x000000050505b220 */ /* 0x001fe20000400000 */
[----:B-1----:R-:W-:Y:S01]  /*1c00*/  @!P0 FMUL R19, R19, R19 ;  /* 0x0000001313138220 */ /* 0x002fe20000400000 */
[----:B---3--:R-:W-:-:S04]  /*1c10*/  FFMA R7, R4, R7, R25 ;  /* 0x0000000704077223 */ /* 0x008fc80000000019 */
[----:B--2---:R-:W-:Y:S01]  /*1c20*/  FFMA R12, R12, R24, R7 ;  /* 0x000000180c0c7223 */ /* 0x004fe20000000007 */
[----:B------:R-:W-:Y:S02]  /*1c30*/  FSEL R4, R0, R20, P2 ;  /* 0x0000001400047208 */ /* 0x000fe40001000000 */
[----:B------:R-:W-:Y:S01]  /*1c40*/  FSEL R7, R20, R0, P2 ;  /* 0x0000000014077208 */ /* 0x000fe20001000000 */
[----:B------:R-:W-:-:S04]  /*1c50*/  FFMA R12, R27, R13, R12 ;  /* 0x0000000d1b0c7223 */ /* 0x000fc8000000000c */
[----:B------:R-:W-:Y:S01]  /*1c60*/  FFMA R29, R29, R14, R12 ;  /* 0x0000000e1d1d7223 */ /* 0x000fe2000000000c */
[----:B------:R-:W-:-:S03]  /*1c70*/  FFMA R0, R7, R5, R4 ;  /* 0x0000000507007223 */ /* 0x000fc60000000004 */
[----:B------:R-:W-:-:S04]  /*1c80*/  FFMA R15, R22, R15, R29 ;  /* 0x0000000f160f7223 */ /* 0x000fc8000000001d */
[----:B------:R-:W-:Y:S01]  /*1c90*/  @P1 FFMA R2, R2, R19, R15 ;  /* 0x0000001302021223 */ /* 0x000fe2000000000f */
[----:B------:R-:W-:Y:S01]  /*1ca0*/  MOV R19, R18 ;  /* 0x0000001200137202 */ /* 0x000fe20000000f00 */
[----:B------:R-:W-:Y:S06]  /*1cb0*/  BRA.U UP1, `(.L_x_67) ;  /* 0xffffffe501907547 */ /* 0x000fec000b83ffff */
.L_x_49:
        /* <DEDUP_REMOVED lines=13> */
[----:B------:R-:W-:-:S06]  /*1d90*/  @!P0 FMUL R0, R0, 16777216 ;  /* 0x4b80000000008820 */ /* 0x000fcc0000400000 */
[----:B------:R-:W1:Y:S01]  /*1da0*/  MUFU.RCP R0, R0 ;  /* 0x0000000000007308 */ /* 0x000e620000001000 */
[----:B0-----:R-:W-:-:S04]  /*1db0*/  IMAD.WIDE R4, R3, 0x4, R4 ;  /* 0x0000000403047825 */ /* 0x001fc800078e0204 */
[----:B-1----:R-:W-:-:S04]  /*1dc0*/  FMUL R7, R0, R7 ;  /* 0x0000000700077220 */ /* 0x002fc80000400000 */
[----:B------:R-:W-:-:S05]  /*1dd0*/  FMUL R7, R7, R2 ;  /* 0x0000000207077220 */ /* 0x000fca0000400000 */
[----:B------:R-:W-:Y:S01]  /*1de0*/  STG.E desc[UR18][R4.64], R7 ;  /* 0x0000000704007986 */ /* 0x000fe2000c101912 */
[----:B------:R-:W-:Y:S05]  /*1df0*/  EXIT ;  /* 0x000000000000794d */ /* 0x000fea0003800000 */
.L_x_68:
        /* <DEDUP_REMOVED lines=16> */
.L_x_121:


//--------------------- .text._Z16_attentionKernelILi128ELi8EEvPKfS1_S1_iiPf --------------------------
	.section	.text._Z16_attentionKernelILi128ELi8EEvPKfS1_S1_iiPf,"ax",@progbits
	.align	128
        .global         _Z16_attentionKernelILi128ELi8EEvPKfS1_S1_iiPf
        .type           _Z16_attentionKernelILi128ELi8EEvPKfS1_S1_iiPf,@function
        .size           _Z16_attentionKernelILi128ELi8EEvPKfS1_S1_iiPf,(.L_x_122 - _Z16_attentionKernelILi128ELi8EEvPKfS1_S1_iiPf)
        .other          _Z16_attentionKernelILi128ELi8EEvPKfS1_S1_iiPf,@"STO_CUDA_ENTRY STV_DEFAULT"
_Z16_attentionKernelILi128ELi8EEvPKfS1_S1_iiPf:
.text._Z16_attentionKernelILi128ELi8EEvPKfS1_S1_iiPf:
        /* <DEDUP_REMOVED lines=29> */
[----:B------:R-:W-:Y:S02]  /*01d0*/  ULOP3.LUT UR13, UR14, 0x7ffffff0, URZ, 0xc0, !UPT ;  /* 0x7ffffff00e0d7892 */ /* 0x000fe4000f8ec0ff */
        /* <DEDUP_REMOVED lines=13> */
[----:B------:R-:W-:-:S02]  /*02b0*/  UIADD3 UR17, UPT, UPT, -UR13, URZ, URZ ;  /* 0x000000ff0d117290 */ /* 0x000fc4000fffe1ff */
[----:B------:R-:W-:Y:S01]  /*02c0*/  UIADD3.X UR15, UPT, UPT, URZ, UR5, URZ, UP0, !UPT ;  /* 0x00000005ff0f7290 */ /* 0x000fe200087fe4ff */
[----:B------:R-:W-:-:S11]  /*02d0*/  UMOV UR4, URZ ;  /* 0x000000ff00047c82 */ /* 0x000fd60008000000 */
.L_x_84:
[----:B------:R-:W0:Y:S01]  /*02e0*/  LDCU UR29, c[0x0][0x39c] ;  /* 0x00007380ff1d77ac */ /* 0x000e220008000800 */
[----:B------:R-:W-:Y:S01]  /*02f0*/  HFMA2 R13, -RZ, RZ, 0, 0 ;  /* 0x00000000ff0d7431 */ /* 0x000fe200000001ff */
[----:B------:R-:W-:-:S06]  /*0300*/  USHF.L.U32 UR28, UR4, 0x3, URZ ;  /* 0x00000003041c7899 */ /* 0x000fcc00080006ff */
[----:B------:R-:W-:Y:S01]  /*0310*/  IADD3 R12, PT, PT, R8, UR28, RZ ;  /* 0x0000001c080c7c10 */ /* 0x000fe2000fffe0ff */
[----:B0-----:R-:W-:-:S09]  /*0320*/  UISETP.GE.AND UP0, UPT, UR29, 0x1, UPT ;  /* 0x000000011d00788c */ /* 0x001fd2000bf06270 */
[----:B------:R-:W-:Y:S05]  /*0330*/  BRA.U !UP0, `(.L_x_70) ;  /* 0x0000000908c87547 */ /* 0x000fea000b800000 */
[----:B------:R-:W-:Y:S02]  /*0340*/  UISETP.GE.U32.AND UP0, UPT, UR29, 0x10, UPT ;  /* 0x000000101d00788c */ /* 0x000fe4000bf06070 */
[----:B------:R-:W-:Y:S01]  /*0350*/  IMAD R16, R12, UR29, RZ ;  /* 0x0000001d0c107c24 */ /* 0x000fe2000f8e02ff */
[----:B------:R-:W-:Y:S01]  /*0360*/  MOV R13, RZ ;  /* 0x000000ff000d7202 */ /* 0x000fe20000000f00 */
[----:B------:R-:W-:-:S05]  /*0370*/  UMOV UR5, URZ ;  /* 0x000000ff00057c82 */ /* 0x000fca0008000000 */
[----:B------:R-:W-:Y:S05]  /*0380*/  BRA.U !UP0, `(.L_x_71) ;  /* 0x0000000108fc7547 */ /* 0x000fea000b800000 */
[----:B------:R-:W-:Y:S01]  /*0390*/  MOV R13, RZ ;  /* 0x000000ff000d7202 */ /* 0x000fe20000000f00 */
[----:B------:R-:W-:Y:S01]  /*03a0*/  UMOV UR5, UR17 ;  /* 0x0000001100057c82 */ /* 0x000fe20008000000 */
[----:B------:R-:W-:Y:S02]  /*03b0*/  MOV R15, R16 ;  /* 0x00000010000f7202 */ /* 0x000fe40000000f00 */
[----:B------:R-:W-:Y:S02]  /*03c0*/  MOV R14, UR27 ;  /* 0x0000001b000e7c02 */ /* 0x000fe40008000f00 */
[----:B------:R-:W-:-:S07]  /*03d0*/  MOV R7, UR15 ;  /* 0x0000000f00077c02 */ /* 0x000fce0008000f00 */
.L_x_72:
[----:B------:R-:W0:Y:S01]  /*03e0*/  LDC.64 R4, c[0x0][0x388] ;  /* 0x0000e200ff047b82 */ /* 0x000e220000000a00 */
[----:B------:R-:W-:-:S05]  /*03f0*/  MOV R6, R14 ;  /* 0x0000000e00067202 */ /* 0x000fca0000000f00 */
[----:B------:R-:W2:Y:S04]  /*0400*/  LDG.E.CONSTANT R14, desc[UR18][R6.64+-0x20] ;  /* 0xffffe012060e7981 */ /* 0x000ea8000c1e9900 */
[----:B------:R-:W3:Y:S04]  /*0410*/  LDG.E.CONSTANT R23, desc[UR18][R6.64+-0x1c] ;  /* 0xffffe41206177981 */ /* 0x000ee8000c1e9900 */
[----:B------:R-:W4:Y:S04]  /*0420*/  LDG.E.CONSTANT R21, desc[UR18][R6.64+-0x18] ;  /* 0xffffe81206157981 */ /* 0x000f28000c1e9900 */
[----:B------:R-:W5:Y:S01]  /*0430*/  LDG.E.CONSTANT R27, desc[UR18][R6.64+-0xc] ;  /* 0xfffff412061b7981 */ /* 0x000f62000c1e9900 */
[----:B0-----:R-:W-:-:S05]  /*0440*/  IMAD.WIDE R4, R15, 0x4, R4 ;  /* 0x000000040f047825 */ /* 0x001fca00078e0204 */
[----:B------:R-:W2:Y:S04]  /*0450*/  LDG.E.CONSTANT R20, desc[UR18][R4.64] ;  /* 0x0000001204147981 */ /* 0x000ea8000c1e9900 */
[----:B------:R-:W3:Y:S04]  /*0460*/  LDG.E.CONSTANT R22, desc[UR18][R4.64+0x4] ;  /* 0x0000041204167981 */ /* 0x000ee8000c1e9900 */
[----:B------:R-:W4:Y:S04]  /*0470*/  LDG.E.CONSTANT R18, desc[UR18][R4.64+0x8] ;  /* 0x0000081204127981 */ /* 0x000f28000c1e9900 */
[----:B------:R-:W5:Y:S01]  /*0480*/  LDG.E.CONSTANT R29, desc[UR18][R4.64+0x3c] ;  /* 0x00003c12041d7981 */ /* 0x000f62000c1e9900 */
[----:B--2---:R-:W-:-:S03]  /*0490*/  FFMA R20, R14, R20, R13 ;  /* 0x000000140e147223 */ /* 0x004fc6000000000d */
[----:B------:R-:W2:Y:S01]  /*04a0*/  LDG.E.CONSTANT R13, desc[UR18][R6.64+-0x14] ;  /* 0xffffec12060d7981 */ /* 0x000ea2000c1e9900 */
[----:B---3--:R-:W-:-:S03]  /*04b0*/  FFMA R22, R23, R22, R20 ;  /* 0x0000001617167223 */ /* 0x008fc60000000014 */
[----:B------:R-:W2:Y:S04]  /*04c0*/  LDG.E.CONSTANT R14, desc[UR18][R4.64+0xc] ;  /* 0x00000c12040e7981 */ /* 0x000ea8000c1e9900 */
[----:B------:R-:W3:Y:S01]  /*04d0*/  LDG.E.CONSTANT R20, desc[UR18][R6.64+-0x10] ;  /* 0xfffff01206147981 */ /* 0x000ee2000c1e9900 */
[----:B----4-:R-:W-:-:S03]  /*04e0*/  FFMA R24, R21, R18, R22 ;  /* 0x0000001215187223 */ /* 0x010fc60000000016 */
[----:B------:R-:W3:Y:S04]  /*04f0*/  LDG.E.CONSTANT R23, desc[UR18][R4.64+0x10] ;  /* 0x0000101204177981 */ /* 0x000ee8000c1e9900 */
[----:B------:R-:W5:Y:S04]  /*0500*/  LDG.E.CONSTANT R22, desc[UR18][R4.64+0x14] ;  /* 0x0000141204167981 */ /* 0x000f68000c1e9900 */
[----:B------:R-:W4:Y:S04]  /*0510*/  LDG.E.CONSTANT R18, desc[UR18][R6.64+-0x8] ;  /* 0xfffff81206127981 */ /* 0x000f28000c1e9900 */
[----:B------:R-:W4:Y:S01]  /*0520*/  LDG.E.CONSTANT R21, desc[UR18][R4.64+0x18] ;  /* 0x0000181204157981 */ /* 0x000f22000c1e9900 */
[----:B--2---:R-:W-:-:S03]  /*0530*/  FFMA R13, R13, R14, R24 ;  /* 0x0000000e0d0d7223 */ /* 0x004fc60000000018 */
[----:B------:R-:W2:Y:S01]  /*0540*/  LDG.E.CONSTANT R14, desc[UR18][R4.64+0x1c] ;  /* 0x00001c12040e7981 */ /* 0x000ea2000c1e9900 */
[----:B---3--:R-:W-:-:S03]  /*0550*/  FFMA R20, R20, R23, R13 ;  /* 0x0000001714147223 */ /* 0x008fc6000000000d */
[----:B------:R-:W2:Y:S01]  /*0560*/  LDG.E.CONSTANT R13, desc[UR18][R6.64+-0x4] ;  /* 0xfffffc12060d7981 */ /* 0x000ea2000c1e9900 */
[----:B-----5:R-:W-:-:S03]  /*0570*/  FFMA R27, R27, R22, R20 ;  /* 0x000000161b1b7223 */ /* 0x020fc60000000014 */
[----:B------:R-:W3:Y:S04]  /*0580*/  LDG.E.CONSTANT R20, desc[UR18][R6.64] ;  /* 0x0000001206147981 */ /* 0x000ee8000c1e9900 */
[----:B------:R-:W3:Y:S01]  /*0590*/  LDG.E.CONSTANT R23, desc[UR18][R4.64+0x20] ;  /* 0x0000201204177981 */ /* 0x000ee2000c1e9900 */
[----:B----4-:R-:W-:-:S03]  /*05a0*/  FFMA R24, R18, R21, R27 ;  /* 0x0000001512187223 */ /* 0x010fc6000000001b */
[----:B------:R-:W4:Y:S04]  /*05b0*/  LDG.E.CONSTANT R27, desc[UR18][R6.64+0x4] ;  /* 0x00000412061b7981 */ /* 0x000f28000c1e9900 */
[----:B------:R-:W4:Y:S04]  /*05c0*/  LDG.E.CONSTANT R22, desc[UR18][R4.64+0x24] ;  /* 0x0000241204167981 */ /* 0x000f28000c1e9900 */
[----:B------:R-:W5:Y:S04]  /*05d0*/  LDG.E.CONSTANT R18, desc[UR18][R6.64+0x8] ;  /* 0x0000081206127981 */ /* 0x000f68000c1e9900 */
[----:B------:R-:W5:Y:S01]  /*05e0*/  LDG.E.CONSTANT R21, desc[UR18][R4.64+0x28] ;  /* 0x0000281204157981 */ /* 0x000f62000c1e9900 */
[----:B--2---:R-:W-:-:S03]  /*05f0*/  FFMA R13, R13, R14, R24 ;  /* 0x0000000e0d0d7223 */ /* 0x004fc60000000018 */
[----:B------:R-:W2:Y:S04]  /*0600*/  LDG.E.CONSTANT R14, desc[UR18][R4.64+0x2c] ;  /* 0x00002c12040e7981 */ /* 0x000ea8000c1e9900 */
[----:B------:R-:W2:Y:S01]  /*0610*/  LDG.E.CONSTANT R24, desc[UR18][R6.64+0x1c] ;  /* 0x00001c1206187981 */ /* 0x000ea2000c1e9900 */
[----:B---3--:R-:W-:-:S03]  /*0620*/  FFMA R20, R20, R23, R13 ;  /* 0x0000001714147223 */ /* 0x008fc6000000000d */
[----:B------:R-:W2:Y:S04]  /*0630*/  LDG.E.CONSTANT R13, desc[UR18][R6.64+0xc] ;  /* 0x00000c12060d7981 */ /* 0x000ea8000c1e9900 */
[----:B------:R-:W3:Y:S01]  /*0640*/  LDG.E.CONSTANT R23, desc[UR18][R4.64+0x30] ;  /* 0x0000301204177981 */ /* 0x000ee2000c1e9900 */
[----:B----4-:R-:W-:-:S03]  /*0650*/  FFMA R27, R27, R22, R20 ;  /* 0x000000161b1b7223 */ /* 0x010fc60000000014 */
[----:B------:R-:W3:Y:S04]  /*0660*/  LDG.E.CONSTANT R20, desc[UR18][R6.64+0x10] ;  /* 0x0000101206147981 */ /* 0x000ee8000c1e9900 */
[----:B------:R-:W4:Y:S01]  /*0670*/  LDG.E.CONSTANT R22, desc[UR18][R6.64+0x14] ;  /* 0x0000141206167981 */ /* 0x000f22000c1e9900 */
[----:B-----5:R-:W-:-:S03]  /*0680*/  FFMA R26, R18, R21, R27 ;  /* 0x00000015121a7223 */ /* 0x020fc6000000001b */
[----:B------:R-:W4:Y:S04]  /*0690*/  LDG.E.CONSTANT R27, desc[UR18][R4.64+0x34] ;  /* 0x00003412041b7981 */ /* 0x000f28000c1e9900 */
[----:B------:R0:W5:Y:S04]  /*06a0*/  LDG.E.CONSTANT R21, desc[UR18][R6.64+0x18] ;  /* 0x0000181206157981 */ /* 0x000168000c1e9900 */
[----:B------:R-:W5:Y:S01]  /*06b0*/  LDG.E.CONSTANT R18, desc[UR18][R4.64+0x38] ;  /* 0x0000381204127981 */ /* 0x000f62000c1e9900 */
[----:B------:R-:W-:-:S04]  /*06c0*/  UIADD3 UR5, UPT, UPT, UR5, 0x10, URZ ;  /* 0x0000001005057890 */ /* 0x000fc8000fffe0ff */
[----:B------:R-:W-:Y:S01]  /*06d0*/  UISETP.NE.AND UP0, UPT, UR5, URZ, UPT ;  /* 0x000000ff0500728c */ /* 0x000fe2000bf05270 */
[----:B------:R-:W-:Y:S01]  /*06e0*/  IADD3 R15, PT, PT, R15, 0x10, RZ ;  /* 0x000000100f0f7810 */ /* 0x000fe20007ffe0ff */
[----:B--2---:R-:W-:-:S04]  /*06f0*/  FFMA R13, R13, R14, R26 ;  /* 0x0000000e0d0d7223 */ /* 0x004fc8000000001a */
[----:B---3--:R-:W-:Y:S01]  /*0700*/  FFMA R13, R20, R23, R13 ;  /* 0x00000017140d7223 */ /* 0x008fe2000000000d */
[----:B------:R-:W-:-:S03]  /*0710*/  IADD3 R14, P0, PT, R6, 0x40, RZ ;  /* 0x00000040060e7810 */ /* 0x000fc60007f1e0ff */
[----:B----4-:R-:W-:Y:S01]  /*0720*/  FFMA R22, R22, R27, R13 ;  /* 0x0000001b16167223 */ /* 0x010fe2000000000d */
[----:B0-----:R-:W-:-:S03]  /*0730*/  IADD3.X R7, PT, PT, RZ, R7, RZ, P0, !PT ;  /* 0x00000007ff077210 */ /* 0x001fc600007fe4ff */
[----:B-----5:R-:W-:-:S04]  /*0740*/  FFMA R21, R21, R18, R22 ;  /* 0x0000001215157223 */ /* 0x020fc80000000016 */
[----:B------:R-:W-:Y:S01]  /*0750*/  FFMA R13, R24, R29, R21 ;  /* 0x0000001d180d7223 */ /* 0x000fe20000000015 */
[----:B------:R-:W-:Y:S06]  /*0760*/  BRA.U UP0, `(.L_x_72) ;  /* 0xfffffffd001c7547 */ /* 0x000fec000b83ffff */
[----:B------:R-:W-:-:S05]  /*0770*/  UMOV UR5, UR13 ;  /* 0x0000000d00057c82 */ /* 0x000fca0008000000 */
.L_x_71:
        /* <DEDUP_REMOVED lines=29> */
[----:B------:R-:W5:Y:S04]  /*0950*/  LDG.E.CONSTANT R27, desc[UR18][R14.64+0x18] ;  /* 0x000018120e1b7981 */ /* 0x000f68000c1e9900 */
[----:B------:R-:W5:Y:S01]  /*0960*/  LDG.E.CONSTANT R29, desc[UR18][R14.64+0x1c] ;  /* 0x00001c120e1d7981 */ /* 0x000f62000c1e9900 */
[----:B--2---:R-:W-:-:S03]  /*0970*/  FFMA R22, R4, R20, R13 ;  /* 0x0000001404167223 */ /* 0x004fc6000000000d */
[----:B------:R-:W2:Y:S04]  /*0980*/  LDG.E.CONSTANT R13, desc[UR18][R14.64+0xc] ;  /* 0x00000c120e0d7981 */ /* 0x000ea8000c1e9900 */
[----:B------:R-:W2:Y:S01]  /*0990*/  LDG.E.CONSTANT R20, desc[UR18][R6.64+0xc] ;  /* 0x00000c1206147981 */ /* 0x000ea2000c1e9900 */
[----:B---3--:R-:W-:-:S03]  /*09a0*/  FFMA R28, R23, R24, R22 ;  /* 0x00000018171c7223 */ /* 0x008fc60000000016 */
[----:B------:R-:W3:Y:S04]  /*09b0*/  LDG.E.CONSTANT R23, desc[UR18][R14.64+0x10] ;  /* 0x000010120e177981 */ /* 0x000ee8000c1e9900 */
[----:B------:R-:W3:Y:S04]  /*09c0*/  LDG.E.CONSTANT R22, desc[UR18][R6.64+0x10] ;  /* 0x0000101206167981 */ /* 0x000ee8000c1e9900 */
[----:B------:R-:W5:Y:S04]  /*09d0*/  LDG.E.CONSTANT R4, desc[UR18][R6.64+0x18] ;  /* 0x0000181206047981 */ /* 0x000f68000c1e9900 */
[----:B------:R-:W5:Y:S01]  /*09e0*/  LDG.E.CONSTANT R24, desc[UR18][R6.64+0x1c] ;  /* 0x00001c1206187981 */ /* 0x000f62000c1e9900 */
[----:B----4-:R-:W-:Y:S01]  /*09f0*/  FFMA R21, R21, R18, R28 ;  /* 0x0000001215157223 */ /* 0x010fe2000000001c */
[----:B------:R-:W-:-:S03]  /*0a00*/  UIADD3 UR5, UPT, UPT, UR5, 0x8, URZ ;  /* 0x0000000805057890 */ /* 0x000fc6000fffe0ff */
[----:B--2---:R-:W-:-:S04]  /*0a10*/  FFMA R13, R20, R13, R21 ;  /* 0x0000000d140d7223 */ /* 0x004fc80000000015 */
[----:B---3--:R-:W-:-:S04]  /*0a20*/  FFMA R22, R22, R23, R13 ;  /* 0x0000001716167223 */ /* 0x008fc8000000000d */
[----:B-----5:R-:W-:-:S04]  /*0a30*/  FFMA R5, R5, R26, R22 ;  /* 0x0000001a05057223 */ /* 0x020fc80000000016 */
[----:B------:R-:W-:-:S04]  /*0a40*/  FFMA R5, R4, R27, R5 ;  /* 0x0000001b04057223 */ /* 0x000fc80000000005 */
[----:B------:R-:W-:-:S07]  /*0a50*/  FFMA R13, R24, R29, R5 ;  /* 0x0000001d180d7223 */ /* 0x000fce0000000005 */
.L_x_73:
        /* <DEDUP_REMOVED lines=33> */
.L_x_74:
        /* <DEDUP_REMOVED lines=31> */
.L_x_70:
        /* <DEDUP_REMOVED lines=25> */
.L_x_77:
        /* <DEDUP_REMOVED lines=11> */
.L_x_76:
[----:B------:R-:W-:Y:S05]  /*10a0*/  BSYNC.RECONVERGENT B0 ;  /* 0x0000000000007941 */ /* 0x000fea0003800200 */
.L_x_75:
        /* <DEDUP_REMOVED lines=20> */
.L_x_80:
        /* <DEDUP_REMOVED lines=10> */
.L_x_79:
[----:B------:R-:W-:Y:S05]  /*1290*/  BSYNC.RECONVERGENT B0 ;  /* 0x0000000000007941 */ /* 0x000fea0003800200 */
.L_x_78:
        /* <DEDUP_REMOVED lines=20> */
.L_x_83:
        /* <DEDUP_REMOVED lines=10> */
.L_x_82:
[----:B------:R-:W-:Y:S05]  /*1480*/  BSYNC.RECONVERGENT B0 ;  /* 0x0000000000007941 */ /* 0x000fea0003800200 */
.L_x_81:
[----:B------:R-:W5:Y:S01]  /*1490*/  LDC.64 R14, c[0x0][0x390] ;  /* 0x0000e400ff0e7b82 */ /* 0x000f620000000a00 */
[----:B01234-:R-:W-:-:S07]  /*14a0*/  MOV R4, UR28 ;  /* 0x0000001c00047c02 */ /* 0x01ffce0008000f00 */
[----:B------:R-:W-:Y:S01]  /*14b0*/  BAR.SYNC.DEFER_BLOCKING 0x0 ;  /* 0x0000000000007b1d */ /* 0x000fe20000010000 */
[----:B------:R-:W-:-:S04]  /*14c0*/  IMAD R5, R4, UR29, R3 ;  /* 0x0000001d04057c24 */ /* 0x000fc8000f8e0203 */
[----:B-----5:R-:W-:Y:S01]  /*14d0*/  IMAD.WIDE R14, R5, 0x4, R14 ;  /* 0x00000004050e7825 */ /* 0x020fe200078e020e */
[----:B------:R-:W0:Y:S04]  /*14e0*/  LDS R18, [R11] ;  /* 0x000000000b127984 */ /* 0x000e280000000800 */
[----:B------:R1:W2:Y:S01]  /*14f0*/  LDG.E.CONSTANT R23, desc[UR18][R14.64] ;  /* 0x000000120e177981 */ /* 0x0002a2000c1e9900 */
[----:B------:R-:W-:Y:S01]  /*1500*/  ISETP.LT.AND P1, PT, R3, UR29, !P0 ;  /* 0x0000001d03007c0c */ /* 0x000fe2000c721270 */
[----:B------:R-:W-:Y:S01]  /*1510*/  HFMA2 R22, -RZ, RZ, 0, 0 ;  /* 0x00000000ff167431 */ /* 0x000fe200000001ff */
[----:B------:R-:W-:Y:S01]  /*1520*/  PLOP3.LUT P0, PT, PT, PT, PT, 0x80, 0x8 ;  /* 0x000000000008781c */ /* 0x000fe20003f0f070 */
[----:B------:R-:W-:Y:S01]  /*1530*/  LDS R27, [R17] ;  /* 0x00000000111b7984 */ /* 0x000fe20000000800 */
[----:B------:R-:W-:-:S02]  /*1540*/  MOV R7, UR29 ;  /* 0x0000001d00077c02 */ /* 0x000fc40008000f00 */
[----:B------:R-:W-:Y:S02]  /*1550*/  LEA R26, R8, R19, 0x2 ;  /* 0x00000013081a7211 */ /* 0x000fe400078e10ff */
[----:B------:R-:W-:Y:S01]  /*1560*/  MOV R21, UR29 ;  /* 0x0000001d00157c02 */ /* 0x000fe20008000f00 */
[----:B-1----:R-:W-:-:S05]  /*1570*/  IMAD.WIDE R14, R7, 0x4, R14 ;  /* 0x00000004070e7825 */ /* 0x002fca00078e020e */
[----:B------:R1:W3:Y:S01]  /*1580*/  LDG.E.CONSTANT R12, desc[UR18][R14.64] ;  /* 0x000000120e0c7981 */ /* 0x0002e2000c1e9900 */
[----:B------:R-:W-:Y:S01]  /*1590*/  IMAD.WIDE R20, R21, 0x4, R14 ;  /* 0x0000000415147825 */ /* 0x000fe200078e020e */
        /* <DEDUP_REMOVED lines=9> */
[----:B------:R-:W5:Y:S02]  /*1630*/  @P1 MUFU.EX2 R5, R4 ;  /* 0x0000000400051308 */ /* 0x000f640000000800 */
[----:B-----5:R-:W-:-:S05]  /*1640*/  @!P0 FMUL R5, R5, R5 ;  /* 0x0000000505058220 */ /* 0x020fca0000400000 */
[----:B------:R-:W-:-:S05]  /*1650*/  @P1 MOV R22, R5 ;  /* 0x0000000500161202 */ /* 0x000fca0000000f00 */
[----:B------:R5:W-:Y:S01]  /*1660*/  STS [R26], R22 ;  /* 0x000000161a007388 */ /* 0x000be20000000800 */
[----:B------:R-:W-:Y:S01]  /*1670*/  BAR.SYNC.DEFER_BLOCKING 0x0 ;  /* 0x0000000000007b1d */ /* 0x000fe20000010000 */
[----:B------:R-:W-:Y:S02]  /*1680*/  MOV R29, UR29 ;  /* 0x0000001d001d7c02 */ /* 0x000fe40008000f00 */
[----:B-1----:R-:W-:-:S03]  /*1690*/  MOV R15, UR29 ;  /* 0x0000001d000f7c02 */ /* 0x002fc60008000f00 */
[----:B------:R-:W-:Y:S01]  /*16a0*/  IMAD.WIDE R28, R29, 0x4, R20 ;  /* 0x000000041d1c7825 */ /* 0x000fe200078e0214 */
[----:B------:R-:W2:Y:S03]  /*16b0*/  LDS.128 R4, [R19] ;  /* 0x0000000013047984 */ /* 0x000ea60000000c00 */
[----:B------:R-:W-:Y:S01]  /*16c0*/  IMAD.WIDE R14, R15, 0x4, R28 ;  /* 0x000000040f0e7825 */ /* 0x000fe200078e021c */
[----:B0-----:R-:W-:Y:S02]  /*16d0*/  MOV R21, UR29 ;  /* 0x0000001d00157c02 */ /* 0x001fe40008000f00 */
[----:B-----5:R-:W-:Y:S01]  /*16e0*/  MOV R22, UR29 ;  /* 0x0000001d00167c02 */ /* 0x020fe20008000f00 */
[----:B------:R-:W5:Y:S02]  /*16f0*/  LDG.E.CONSTANT R24, desc[UR18][R28.64] ;  /* 0x000000121c187981 */ /* 0x000f64000c1e9900 */
[----:B------:R-:W-:-:S05]  /*1700*/  IMAD.WIDE R20, R21, 0x4, R14 ;  /* 0x0000000415147825 */ /* 0x000fca00078e020e */
[----:B------:R0:W5:Y:S04]  /*1710*/  LDG.E.CONSTANT R26, desc[UR18][R20.64] ;  /* 0x00000012141a7981 */ /* 0x000168000c1e9900 */
[----:B------:R2:W5:Y:S01]  /*1720*/  LDG.E.CONSTANT R29, desc[UR18][R14.64] ;  /* 0x000000120e1d7981 */ /* 0x000562000c1e9900 */
[----:B0-----:R-:W-:-:S04]  /*1730*/  IMAD.WIDE R20, R22, 0x4, R20 ;  /* 0x0000000416147825 */ /* 0x001fc800078e0214 */
[----:B--2---:R-:W-:Y:S01]  /*1740*/  FFMA R15, R4, R23, RZ ;  /* 0x00000017040f7223 */ /* 0x004fe200000000ff */
[----:B------:R-:W-:Y:S01]  /*1750*/  IMAD.WIDE R22, R22, 0x4, R20 ;  /* 0x0000000416167825 */ /* 0x000fe200078e0214 */
[----:B------:R0:W2:Y:S05]  /*1760*/  LDG.E.CONSTANT R4, desc[UR18][R20.64] ;  /* 0x0000001214047981 */ /* 0x0000aa000c1e9900 */
[----:B------:R-:W2:Y:S01]  /*1770*/  LDG.E.CONSTANT R22, desc[UR18][R22.64] ;  /* 0x0000001216167981 */ /* 0x000ea2000c1e9900 */
[----:B---3--:R-:W-:Y:S01]  /*1780*/  FFMA R12, R12, R5, R15 ;  /* 0x000000050c0c7223 */ /* 0x008fe2000000000f */
[----:B------:R-:W-:Y:S01]  /*1790*/  FSEL R18, R18, R25, P2 ;  /* 0x0000001912127208 */ /* 0x000fe20001000000 */
[----:B------:R-:W-:-:S04]  /*17a0*/  @P1 FADD R25, -R16, R25 ;  /* 0x0000001910191221 */ /* 0x000fc80000000100 */
[----:B------:R-:W-:Y:S01]  /*17b0*/  FADD R18, -R16, R18 ;  /* 0x0000001210127221 */ /* 0x000fe20000000100 */
[----:B------:R-:W-:Y:S01]  /*17c0*/  @P1 FMUL R25, R25, 1.4426950216293334961 ;  /* 0x3fb8aa3b19191820 */ /* 0x000fe20000400000 */
[----:B------:R-:W-:-:S04]  /*17d0*/  PLOP3.LUT P0, PT, PT, PT, PT, 0x80, 0x8 ;  /* 0x000000000008781c */ /* 0x000fc80003f0f070 */
[----:B------:R-:W-:-:S04]  /*17e0*/  @P1 FSETP.GEU.AND P4, PT, R25, -126, PT ;  /* 0xc2fc00001900180b */ /* 0x000fc80003f8e000 */
[----:B------:R-:W-:Y:S01]  /*17f0*/  @P1 PLOP3.LUT P0, PT, P4, PT, PT, 0x80, 0x8 ;  /* 0x000000000008181c */ /* 0x000fe2000270f070 */
[----:B----4-:R-:W-:Y:S02]  /*1800*/  FFMA R5, R13, R6, R12 ;  /* 0x000000060d057223 */ /* 0x010fe4000000000c */
[----:B------:R-:W1:Y:S01]  /*1810*/  LDS.128 R12, [R19+0x10] ;  /* 0x00001000130c7984 */ /* 0x000e620000000c00 */
[----:B------:R-:W-:Y:S01]  /*1820*/  FMUL R6, R18, 1.4426950216293334961 ;  /* 0x3fb8aa3b12067820 */ /* 0x000fe20000400000 */
[----:B------:R-:W-:Y:S04]  /*1830*/  BAR.SYNC.DEFER_BLOCKING 0x0 ;  /* 0x0000000000007b1d */ /* 0x000fe80000010000 */
[----:B------:R-:W-:-:S04]  /*1840*/  FSETP.GEU.AND P3, PT, R6, -126, PT ;  /* 0xc2fc00000600780b */ /* 0x000fc80003f6e000 */
[----:B------:R-:W-:-:S04]  /*1850*/  @!P0 FMUL R25, R25, 0.5 ;  /* 0x3f00000019198820 */ /* 0x000fc80000400000 */
[----:B0-----:R-:W0:Y:S05]  /*1860*/  @P1 MUFU.EX2 R21, R25 ;  /* 0x0000001900151308 */ /* 0x001e2a0000000800 */
[----:B------:R-:W-:-:S06]  /*1870*/  @!P3 FMUL R6, R6, 0.5 ;  /* 0x3f0000000606b820 */ /* 0x000fcc0000400000 */
[----:B------:R-:W3:Y:S01]  /*1880*/  MUFU.EX2 R6, R6 ;  /* 0x0000000600067308 */ /* 0x000ee20000000800 */
[----:B------:R-:W-:-:S04]  /*1890*/  UIADD3 UR4, UPT, UPT, UR4, 0x1, URZ ;  /* 0x0000000104047890 */ /* 0x000fc8000fffe0ff */
[----:B------:R-:W-:Y:S01]  /*18a0*/  UISETP.NE.AND UP0, UPT, UR4, UR24, UPT ;  /* 0x000000180400728c */ /* 0x000fe2000bf05270 */
[----:B0-----:R-:W-:Y:S01]  /*18b0*/  @!P0 FMUL R21, R21, R21 ;  /* 0x0000001515158220 */ /* 0x001fe20000400000 */
[----:B------:R-:W-:Y:S01]  /*18c0*/  MOV R25, R16 ;  /* 0x0000001000197202 */ /* 0x000fe20000000f00 */
[----:B---3--:R-:W-:Y:S01]  /*18d0*/  @!P3 FMUL R6, R6, R6 ;  /* 0x000000060606b220 */ /* 0x008fe20000400000 */
[----:B-----5:R-:W-:-:S04]  /*18e0*/  FFMA R5, R24, R7, R5 ;  /* 0x0000000718057223 */ /* 0x020fc80000000005 */
[----:B-1----:R-:W-:-:S04]  /*18f0*/  FFMA R5, R12, R29, R5 ;  /* 0x0000001d0c057223 */ /* 0x002fc80000000005 */
[----:B------:R-:W-:-:S04]  /*1900*/  FFMA R5, R26, R13, R5 ;  /* 0x0000000d1a057223 */ /* 0x000fc80000000005 */
[----:B--2---:R-:W-:Y:S01]  /*1910*/  FFMA R7, R4, R14, R5 ;  /* 0x0000000e04077223 */ /* 0x004fe20000000005 */
[----:B------:R-:W-:Y:S02]  /*1920*/  FSEL R5, R0, R27, P2 ;  /* 0x0000001b00057208 */ /* 0x000fe40001000000 */
[----:B------:R-:W-:Y:S01]  /*1930*/  FSEL R0, R27, R0, P2 ;  /* 0x000000001b007208 */ /* 0x000fe20001000000 */
[----:B------:R-:W-:-:S04]  /*1940*/  FFMA R7, R22, R15, R7 ;  /* 0x0000000f16077223 */ /* 0x000fc80000000007 */
[----:B------:R-:W-:Y:S01]  /*1950*/  FFMA R0, R0, R6, R5 ;  /* 0x0000000600007223 */ /* 0x000fe20000000005 */
[----:B------:R-:W-:Y:S01]  /*1960*/  @P1 FFMA R2, R2, R21, R7 ;  /* 0x0000001502021223 */ /* 0x000fe20000000007 */
[----:B------:R-:W-:Y:S06]  /*1970*/  BRA.U UP0, `(.L_x_84) ;  /* 0xffffffe900587547 */ /* 0x000fec000b83ffff */
.L_x_69:
        /* <DEDUP_REMOVED lines=20> */
.L_x_85:
        /* <DEDUP_REMOVED lines=12> */
.L_x_122:


//--------------------- .text._Z16_attentionKernelILi256ELi4EEvPKfS1_S1_iiPf --------------------------
	.section	.text._Z16_attentionKernelILi256ELi4EEvPKfS1_S1_iiPf,"ax",@progbits
	.align	128
        .global         _Z16_attentionKernelILi256ELi4EEvPKfS1_S1_iiPf
        .type           _Z16_attentionKernelILi256ELi4EEvPKfS1_S1_iiPf,@function
        .size           _Z16_attentionKernelILi256ELi4EEvPKfS1_S1_iiPf,(.L_x_123 - _Z16_attentionKernelILi256ELi4EEvPKfS1_S1_iiPf)
        .other          _Z16_attentionKernelILi256ELi4EEvPKfS1_S1_iiPf,@"STO_CUDA_ENTRY STV_DEFAULT"
_Z16_attentionKernelILi256ELi4EEvPKfS1_S1_iiPf:
.text._Z16_attentionKernelILi256ELi4EEvPKfS1_S1_iiPf:
[----:B------:R-:W-:Y:S01]  /*0000*/  LDC R1, c[0x0][0x37c] ;  /* 0x0000df00ff017b82 */ /* 0x000fe20000000800 */
[----:B------:R-:W0:Y:S01]  /*0010*/  S2R R18, SR_TID.X ;  /* 0x0000000000127919 */ /* 0x000e220000002100 */
[----:B------:R-:W1:Y:S06]  /*0020*/  LDCU UR7, c[0x0][0x398] ;  /* 0x00007300ff0777ac */ /* 0x000e6c0008000800 */
[----:B------:R-:W0:Y:S01]  /*0030*/  S2UR UR6, SR_CTAID.X ;  /* 0x00000000000679c3 */ /* 0x000e220000002500 */
[----:B------:R-:W-:Y:S01]  /*0040*/  CS2R R8, SRZ ;  /* 0x0000000000087805 */ /* 0x000fe2000001ff00 */
[----:B------:R-:W2:Y:S06]  /*0050*/  LDCU.64 UR18, c[0x0][0x358] ;  /* 0x00006b00ff1277ac */ /* 0x000eac0008000a00 */
        /* <DEDUP_REMOVED lines=13> */
[----:B------:R-:W-:Y:S01]  /*0130*/  CS2R R8, SRZ ;  /* 0x0000000000087805 */ /* 0x000fe2000001ff00 */
[----:B------:R-:W3:Y:S01]  /*0140*/  LDCU.64 UR4, c[0x0][0x380] ;  /* 0x00007000ff0477ac */ /* 0x000ee20008000a00 */
        /* <DEDUP_REMOVED lines=23> */
.L_x_98:
        /* <DEDUP_REMOVED lines=16> */
.L_x_89:
[----:B------:R-:W0:Y:S01]  /*03c0*/  LDC.64 R2, c[0x0][0x388] ;  /* 0x0000e200ff027b82 */ /* 0x000e220000000a00 */
[----:B------:R-:W-:Y:S02]  /*03d0*/  MOV R4, R20 ;  /* 0x0000001400047202 */ /* 0x000fe40000000f00 */
[----:B------:R-:W-:-:S05]  /*03e0*/  MOV R5, R21 ;  /* 0x0000001500057202 */ /* 0x000fca0000000f00 */
[----:B------:R-:W2:Y:S04]  /*03f0*/  LDG.E.CONSTANT R21, desc[UR18][R4.64+-0x20] ;  /* 0xffffe01204157981 */ /* 0x000ea8000c1e9900 */
[----:B------:R-:W3:Y:S04]  /*0400*/  LDG.E.CONSTANT R25, desc[UR18][R4.64+-0x1c] ;  /* 0xffffe41204197981 */ /* 0x000ee8000c1e9900 */
[----:B------:R-:W4:Y:S04]  /*0410*/  LDG.E.CONSTANT R23, desc[UR18][R4.64+-0x18] ;  /* 0xffffe81204177981 */ /* 0x000f28000c1e9900 */
[----:B------:R-:W5:Y:S01]  /*0420*/  LDG.E.CONSTANT R27, desc[UR18][R4.64+-0xc] ;  /* 0xfffff412041b7981 */ /* 0x000f62000c1e9900 */
[----:B0-----:R-:W-:-:S03]  /*0430*/  IMAD.WIDE R2, R7, 0x4, R2 ;  /* 0x0000000407027825 */ /* 0x001fc600078e0202 */
[----:B------:R-:W5:Y:S04]  /*0440*/  LDG.E.CONSTANT R24, desc[UR18][R4.64+0x1c] ;  /* 0x00001c1204187981 */ /* 0x000f68000c1e9900 */
[----:B------:R-:W2:Y:S04]  /*0450*/  LDG.E.CONSTANT R20, desc[UR18][R2.64] ;  /* 0x0000001202147981 */ /* 0x000ea8000c1e9900 */
[----:B------:R-:W3:Y:S04]  /*0460*/  LDG.E.CONSTANT R22, desc[UR18][R2.64+0x4] ;  /* 0x0000041202167981 */ /* 0x000ee8000c1e9900 */
[----:B------:R-:W4:Y:S01]  /*0470*/  LDG.E.CONSTANT R6, desc[UR18][R2.64+0x8] ;  /* 0x0000081202067981 */ /* 0x000f22000c1e9900 */
        /* <DEDUP_REMOVED lines=33> */
[----:B------:R-:W5:Y:S04]  /*0690*/  LDG.E.CONSTANT R23, desc[UR18][R4.64+0x18] ;  /* 0x0000181204177981 */ /* 0x000f68000c1e9900 */
        /* <DEDUP_REMOVED lines=8> */
[----:B------:R-:W-:-:S03]  /*0720*/  IADD3.X R21, PT, PT, RZ, R5, RZ, P0, !PT ;  /* 0x00000005ff157210 */ /* 0x000fc600007fe4ff */
[----:B-----5:R-:W-:-:S04]  /*0730*/  FFMA R23, R23, R6, R22 ;  /* 0x0000000617177223 */ /* 0x020fc80000000016 */
[----:B------:R-:W-:Y:S01]  /*0740*/  FFMA R0, R24, R29, R23 ;  /* 0x0000001d18007223 */ /* 0x000fe20000000017 */
[----:B------:R-:W-:Y:S06]  /*0750*/  BRA.U UP0, `(.L_x_89) ;  /* 0xfffffffd00187547 */ /* 0x000fec000b83ffff */
[----:B------:R-:W-:-:S05]  /*0760*/  UMOV UR5, UR13 ;  /* 0x0000000d00057c82 */ /* 0x000fca0008000000 */
.L_x_88:
        /* <DEDUP_REMOVED lines=30> */
[----:B------:R-:W5:Y:S04]  /*0950*/  LDG.E.CONSTANT R27, desc[UR18][R6.64+0x18] ;  /* 0x00001812061b7981 */ /* 0x000f68000c1e9900 */
[----:B------:R-:W5:Y:S01]  /*0960*/  LDG.E.CONSTANT R29, desc[UR18][R6.64+0x1c] ;  /* 0x00001c12061d7981 */ /* 0x000f62000c1e9900 */
[----:B--2---:R-:W-:-:S03]  /*0970*/  FFMA R22, R3, R22, R0 ;  /* 0x0000001603167223 */ /* 0x004fc60000000000 */
[----:B------:R-:W5:Y:S01]  /*0980*/  LDG.E.CONSTANT R0, desc[UR18][R6.64+0xc] ;  /* 0x00000c1206007981 */ /* 0x000f62000c1e9900 */
[----:B---3--:R-:W-:-:S03]  /*0990*/  FFMA R28, R25, R24, R22 ;  /* 0x00000018191c7223 */ /* 0x008fc60000000016 */
[----:B------:R-:W2:Y:S04]  /*09a0*/  LDG.E.CONSTANT R25, desc[UR18][R6.64+0x10] ;  /* 0x0000101206197981 */ /* 0x000ea8000c1e9900 */
[----:B------:R-:W2:Y:S04]  /*09b0*/  LDG.E.CONSTANT R22, desc[UR18][R4.64+0x10] ;  /* 0x0000101204167981 */ /* 0x000ea8000c1e9900 */
[----:B------:R-:W3:Y:S04]  /*09c0*/  LDG.E.CONSTANT R3, desc[UR18][R4.64+0x14] ;  /* 0x0000141204037981 */ /* 0x000ee8000c1e9900 */
[----:B------:R-:W3:Y:S01]  /*09d0*/  LDG.E.CONSTANT R24, desc[UR18][R4.64+0x1c] ;  /* 0x00001c1204187981 */ /* 0x000ee2000c1e9900 */
[----:B----4-:R-:W-:Y:S01]  /*09e0*/  FFMA R20, R21, R20, R28 ;  /* 0x0000001415147223 */ /* 0x010fe2000000001c */
[----:B------:R-:W-:-:S03]  /*09f0*/  UIADD3 UR5, UPT, UPT, UR5, 0x8, URZ ;  /* 0x0000000805057890 */ /* 0x000fc6000fffe0ff */
[----:B-----5:R-:W-:-:S04]  /*0a00*/  FFMA R23, R23, R0, R20 ;  /* 0x0000000017177223 */ /* 0x020fc80000000014 */
[----:B--2---:R-:W-:-:S04]  /*0a10*/  FFMA R22, R22, R25, R23 ;  /* 0x0000001916167223 */ /* 0x004fc80000000017 */
[----:B---3--:R-:W-:-:S04]  /*0a20*/  FFMA R3, R3, R26, R22 ;  /* 0x0000001a03037223 */ /* 0x008fc80000000016 */
[----:B------:R-:W-:-:S04]  /*0a30*/  FFMA R3, R2, R27, R3 ;  /* 0x0000001b02037223 */ /* 0x000fc80000000003 */
[----:B------:R-:W-:-:S07]  /*0a40*/  FFMA R0, R24, R29, R3 ;  /* 0x0000001d18007223 */ /* 0x000fce0000000003 */
.L_x_90:
        /* <DEDUP_REMOVED lines=33> */
.L_x_91:
        /* <DEDUP_REMOVED lines=31> */
.L_x_87:
        /* <DEDUP_REMOVED lines=25> */
.L_x_94:
        /* <DEDUP_REMOVED lines=11> */
.L_x_93:
[----:B------:R-:W-:Y:S05]  /*1090*/  BSYNC.RECONVERGENT B0 ;  /* 0x0000000000007941 */ /* 0x000fea0003800200 */
.L_x_92:
[----:B------:R-:W-:Y:S01]  /*10a0*/  BAR.SYNC.DEFER_BLOCKING 0x0 ;  /* 0x0000000000007b1d */ /* 0x000fe20000010000 */
[----:B------:R-:W-:-:S05]  /*10b0*/  ISETP.NE.AND P1, PT, R11, RZ, PT ;  /* 0x000000ff0b00720c */ /* 0x000fca0003f25270 */
        /* <DEDUP_REMOVED lines=18> */
.L_x_97:
        /* <DEDUP_REMOVED lines=10> */
.L_x_96:
[----:B------:R-:W-:Y:S05]  /*1280*/  BSYNC.RECONVERGENT B0 ;  /* 0x0000000000007941 */ /* 0x000fea0003800200 */
.L_x_95:
[----:B------:R-:W5:Y:S01]  /*1290*/  LDC.64 R24, c[0x0][0x390] ;  /* 0x0000e400ff187b82 */ /* 0x000f620000000a00 */
[----:B--2-4-:R-:W-:-:S07]  /*12a0*/  MOV R3, UR28 ;  /* 0x0000001c00037c02 */ /* 0x014fce0008000f00 */
[----:B------:R-:W-:Y:S01]  /*12b0*/  BAR.SYNC.DEFER_BLOCKING 0x0 ;  /* 0x0000000000007b1d */ /* 0x000fe20000010000 */
[----:B------:R-:W-:Y:S01]  /*12c0*/  MOV R7, UR29 ;  /* 0x0000001d00077c02 */ /* 0x000fe20008000f00 */
[----:B------:R-:W-:Y:S01]  /*12d0*/  IMAD R3, R3, UR29, R10 ;  /* 0x0000001d03037c24 */ /* 0x000fe2000f8e020a */
[----:B------:R-:W-:-:S03]  /*12e0*/  MOV R5, UR29 ;  /* 0x0000001d00057c02 */ /* 0x000fc60008000f00 */
[----:B-----5:R-:W-:Y:S01]  /*12f0*/  IMAD.WIDE R24, R3, 0x4, R24 ;  /* 0x0000000403187825 */ /* 0x020fe200078e0218 */
[----:B------:R-:W-:Y:S01]  /*1300*/  MOV R3, UR29 ;  /* 0x0000001d00037c02 */ /* 0x000fe20008000f00 */
[----:B------:R-:W2:Y:S02]  /*1310*/  LDS R23, [R14] ;  /* 0x000000000e177984 */ /* 0x000ea40000000800 */
[----:B------:R-:W-:Y:S02]  /*1320*/  IMAD.WIDE R6, R7, 0x4, R24 ;  /* 0x0000000407067825 */ /* 0x000fe400078e0218 */
[----:B------:R4:W5:Y:S04]  /*1330*/  LDG.E.CONSTANT R17, desc[UR18][R24.64] ;  /* 0x0000001218117981 */ /* 0x000968000c1e9900 */
[----:B------:R-:W5:Y:S01]  /*1340*/  LDG.E.CONSTANT R20, desc[UR18][R6.64] ;  /* 0x0000001206147981 */ /* 0x000f62000c1e9900 */
[----:B01-3--:R-:W-:Y:S01]  /*1350*/  IMAD.WIDE R2, R3, 0x4, R6 ;  /* 0x0000000403027825 */ /* 0x00bfe200078e0206 */
[----:B------:R-:W-:-:S02]  /*1360*/  ISETP.LT.AND P1, PT, R10, UR29, !P0 ;  /* 0x0000001d0a007c0c */ /* 0x000fc4000c721270 */
[----:B------:R-:W0:Y:S01]  /*1370*/  LDS R21, [R16] ;  /* 0x0000000010157984 */ /* 0x000e220000000800 */
[----:B------:R-:W-:-:S03]  /*1380*/  IMAD.WIDE R4, R5, 0x4, R2 ;  /* 0x0000000405047825 */ /* 0x000fc600078e0202 */
[----:B------:R1:W3:Y:S04]  /*1390*/  LDG.E.CONSTANT R3, desc[UR18][R2.64] ;  /* 0x0000001202037981 */ /* 0x0002e8000c1e9900 */
[----:B------:R1:W3:Y:S01]  /*13a0*/  LDG.E.CONSTANT R22, desc[UR18][R4.64] ;  /* 0x0000001204167981 */ /* 0x0002e2000c1e9900 */
[----:B------:R-:W-:Y:S01]  /*13b0*/  BAR.SYNC.DEFER_BLOCKING 0x0 ;  /* 0x0000000000007b1d */ /* 0x000fe20000010000 */
[----:B--2---:R-:W-:-:S04]  /*13c0*/  FSETP.GT.AND P2, PT, R12, R23, PT ;  /* 0x000000170c00720b */ /* 0x004fc80003f44000 */
[----:B------:R-:W-:-:S05]  /*13d0*/  FSEL R19, R12, R23, P2 ;  /* 0x000000170c137208 */ /* 0x000fca0001000000 */
[----:B------:R-:W-:-:S04]  /*13e0*/  @P1 FADD R0, -R19, R0 ;  /* 0x0000000013001221 */ /* 0x000fc80000000100 */
[----:B----4-:R-:W-:Y:S01]  /*13f0*/  @P1 FMUL R25, R0, 1.4426950216293334961 ;  /* 0x3fb8aa3b00191820 */ /* 0x010fe20000400000 */
[----:B------:R-:W-:-:S04]  /*1400*/  PLOP3.LUT P0, PT, PT, PT, PT, 0x80, 0x8 ;  /* 0x000000000008781c */ /* 0x000fc80003f0f070 */
[----:B------:R-:W-:-:S04]  /*1410*/  @P1 FSETP.GEU.AND P3, PT, R25, -126, PT ;  /* 0xc2fc00001900180b */ /* 0x000fc80003f6e000 */
[----:B------:R-:W-:-:S13]  /*1420*/  @P1 PLOP3.LUT P0, PT, P3, PT, PT, 0x80, 0x8 ;  /* 0x000000000008181c */ /* 0x000fda0001f0f070 */
[----:B------:R-:W-:-:S04]  /*1430*/  @!P0 FMUL R25, R25, 0.5 ;  /* 0x3f00000019198820 */ /* 0x000fc80000400000 */
[----:B------:R-:W2:Y:S01]  /*1440*/  @P1 MUFU.EX2 R0, R25 ;  /* 0x0000001900001308 */ /* 0x000ea20000000800 */
[----:B------:R-:W-:Y:S01]  /*1450*/  HFMA2 R24, -RZ, RZ, 0, 0 ;  /* 0x00000000ff187431 */ /* 0x000fe200000001ff */
[----:B------:R-:W-:Y:S01]  /*1460*/  LEA R27, R11, R18, 0x2 ;  /* 0x000000120b1b7211 */ /* 0x000fe200078e10ff */
[----:B--2---:R-:W-:-:S05]  /*1470*/  @!P0 FMUL R0, R0, R0 ;  /* 0x0000000000008220 */ /* 0x004fca0000400000 */
[----:B------:R-:W-:-:S05]  /*1480*/  @P1 MOV R24, R0 ;  /* 0x0000000000181202 */ /* 0x000fca0000000f00 */
[----:B------:R2:W-:Y:S01]  /*1490*/  STS [R27], R24 ;  /* 0x000000181b007388 */ /* 0x0005e20000000800 */
[----:B------:R-:W-:Y:S01]  /*14a0*/  BAR.SYNC.DEFER_BLOCKING 0x0 ;  /* 0x0000000000007b1d */ /* 0x000fe20000010000 */
[----:B------:R-:W-:Y:S01]  /*14b0*/  FSEL R0, R23, R12, P2 ;  /* 0x0000000c17007208 */ /* 0x000fe20001000000 */
[----:B------:R-:W-:-:S04]  /*14c0*/  @P1 FADD R12, -R19, R12 ;  /* 0x0000000c130c1221 */ /* 0x000fc80000000100 */
[----:B------:R-:W-:Y:S01]  /*14d0*/  FADD R0, -R19, R0 ;  /* 0x0000000013007221 */ /* 0x000fe20000000100 */
[----:B------:R-:W-:-:S03]  /*14e0*/  @P1 FMUL R12, R12, 1.4426950216293334961 ;  /* 0x3fb8aa3b0c0c1820 */ /* 0x000fc60000400000 */
[----:B-1----:R-:W-:Y:S01]  /*14f0*/  FMUL R2, R0, 1.4426950216293334961 ;  /* 0x3fb8aa3b00027820 */ /* 0x002fe20000400000 */
[----:B------:R-:W5:Y:S01]  /*1500*/  LDS.128 R4, [R18] ;  /* 0x0000000012047984 */ /* 0x000f620000000c00 */
[----:B------:R-:W-:Y:S01]  /*1510*/  BAR.SYNC.DEFER_BLOCKING 0x0 ;  /* 0x0000000000007b1d */ /* 0x000fe20000010000 */
[----:B------:R-:W-:Y:S02]  /*1520*/  @P1 FSETP.GEU.AND P4, PT, R12, -126, PT ;  /* 0xc2fc00000c00180b */ /* 0x000fe40003f8e000 */
[----:B------:R-:W-:Y:S02]  /*1530*/  FSETP.GEU.AND P3, PT, R2, -126, PT ;  /* 0xc2fc00000200780b */ /* 0x000fe40003f6e000 */
[----:B------:R-:W-:Y:S02]  /*1540*/  PLOP3.LUT P0, PT, PT, PT, PT, 0x80, 0x8 ;  /* 0x000000000008781c */ /* 0x000fe40003f0f070 */
[----:B------:R-:W-:-:S09]  /*1550*/  @P1 PLOP3.LUT P0, PT, P4, PT, PT, 0x80, 0x8 ;  /* 0x000000000008181c */ /* 0x000fd2000270f070 */
[----:B------:R-:W-:-:S04]  /*1560*/  @!P3 FMUL R2, R2, 0.5 ;  /* 0x3f0000000202b820 */ /* 0x000fc80000400000 */
[----:B------:R-:W-:Y:S02]  /*1570*/  @!P0 FMUL R12, R12, 0.5 ;  /* 0x3f0000000c0c8820 */ /* 0x000fe40000400000 */
[----:B------:R-:W1:Y:S01]  /*1580*/  MUFU.EX2 R2, R2 ;  /* 0x0000000200027308 */ /* 0x000e620000000800 */
[----:B------:R-:W-:-:S07]  /*1590*/  UIADD3 UR4, UPT, UPT, UR4, 0x1, URZ ;  /* 0x0000000104047890 */ /* 0x000fce000fffe0ff */
[----:B--2---:R2:W4:Y:S01]  /*15a0*/  @P1 MUFU.EX2 R24, R12 ;  /* 0x0000000c00181308 */ /* 0x0045220000000800 */
[----:B------:R-:W-:Y:S01]  /*15b0*/  UISETP.NE.AND UP0, UPT, UR4, UR24, UPT ;  /* 0x000000180400728c */ /* 0x000fe2000bf05270 */
[----:B0-----:R-:W-:Y:S02]  /*15c0*/  FSEL R0, R8, R21, P2 ;  /* 0x0000001508007208 */ /* 0x001fe40001000000 */
[----:B------:R-:W-:Y:S01]  /*15d0*/  FSEL R21, R21, R8, P2 ;  /* 0x0000000815157208 */ /* 0x000fe20001000000 */
[----:B-1----:R-:W-:Y:S01]  /*15e0*/  @!P3 FMUL R2, R2, R2 ;  /* 0x000000020202b220 */ /* 0x002fe20000400000 */
[----:B--2---:R-:W-:-:S03]  /*15f0*/  MOV R12, R19 ;  /* 0x00000013000c7202 */ /* 0x004fc60000000f00 */
[----:B------:R-:W-:Y:S01]  /*1600*/  FFMA R8, R21, R2, R0 ;  /* 0x0000000215087223 */ /* 0x000fe20000000000 */
[----:B----4-:R-:W-:Y:S01]  /*1610*/  @!P0 FMUL R24, R24, R24 ;  /* 0x0000001818188220 */ /* 0x010fe20000400000 */
[----:B-----5:R-:W-:-:S04]  /*1620*/  FFMA R17, R4, R17, RZ ;  /* 0x0000001104117223 */ /* 0x020fc800000000ff */
[----:B------:R-:W-:-:S04]  /*1630*/  FFMA R20, R20, R5, R17 ;  /* 0x0000000514147223 */ /* 0x000fc80000000011 */
[----:B---3--:R-:W-:-:S04]  /*1640*/  FFMA R3, R3, R6, R20 ;  /* 0x0000000603037223 */ /* 0x008fc80000000014 */
[----:B------:R-:W-:-:S04]  /*1650*/  FFMA R22, R22, R7, R3 ;  /* 0x0000000716167223 */ /* 0x000fc80000000003 */
[----:B------:R-:W-:Y:S01]  /*1660*/  @P1 FFMA R9, R9, R24, R22 ;  /* 0x0000001809091223 */ /* 0x000fe20000000016 */
[----:B------:R-:W-:Y:S06]  /*1670*/  BRA.U UP0, `(.L_x_98) ;  /* 0xffffffed00107547 */ /* 0x000fec000b83ffff */
.L_x_86:
        /* <DEDUP_REMOVED lines=20> */
.L_x_99:
        /* <DEDUP_REMOVED lines=12> */
.L_x_123:


//--------------------- .text._Z16_attentionKernelILi512ELi2EEvPKfS1_S1_iiPf --------------------------
	.section	.text._Z16_attentionKernelILi512ELi2EEvPKfS1_S1_iiPf,"ax",@progbits
	.align	128
        .global         _Z16_attentionKernelILi512ELi2EEvPKfS1_S1_iiPf
        .type           _Z16_attentionKernelILi512ELi2EEvPKfS1_S1_iiPf,@function
        .size           _Z16_attentionKernelILi512ELi2EEvPKfS1_S1_iiPf,(.L_x_124 - _Z16_attentionKernelILi512ELi2EEvPKfS1_S1_iiPf)
        .other          _Z16_attentionKernelILi512ELi2EEvPKfS1_S1_iiPf,@"STO_CUDA_ENTRY STV_DEFAULT"
_Z16_attentionKernelILi512ELi2EEvPKfS1_S1_iiPf:
.text._Z16_attentionKernelILi512ELi2EEvPKfS1_S1_iiPf:
        /* <DEDUP_REMOVED lines=45> */
.L_x_109:
        /* <DEDUP_REMOVED lines=16> */
.L_x_103:
[----:B------:R-:W0:Y:S01]  /*03d0*/  LDC.64 R12, c[0x0][0x388] ;  /* 0x0000e200ff0c7b82 */ /* 0x000e220000000a00 */
[----:B------:R-:W-:Y:S01]  /*03e0*/  MOV R14, R20 ;  /* 0x00000014000e7202 */ /* 0x000fe20000000f00 */
[----:B------:R-:W-:-:S05]  /*03f0*/  IMAD.MOV.U32 R15, RZ, RZ, R21 ;  /* 0x000000ffff0f7224 */ /* 0x000fca00078e0015 */
[----:B------:R-:W2:Y:S04]  /*0400*/  LDG.E.CONSTANT R21, desc[UR18][R14.64+-0x20] ;  /* 0xffffe0120e157981 */ /* 0x000ea8000c1e9900 */
[----:B------:R-:W3:Y:S04]  /*0410*/  LDG.E.CONSTANT R25, desc[UR18][R14.64+-0x1c] ;  /* 0xffffe4120e197981 */ /* 0x000ee8000c1e9900 */
[----:B------:R-:W4:Y:S04]  /*0420*/  LDG.E.CONSTANT R23, desc[UR18][R14.64+-0x18] ;  /* 0xffffe8120e177981 */ /* 0x000f28000c1e9900 */
[----:B------:R-:W5:Y:S04]  /*0430*/  LDG.E.CONSTANT R27, desc[UR18][R14.64+-0xc] ;  /* 0xfffff4120e1b7981 */ /* 0x000f68000c1e9900 */
[----:B------:R-:W5:Y:S01]  /*0440*/  LDG.E.CONSTANT R24, desc[UR18][R14.64+0x1c] ;  /* 0x00001c120e187981 */ /* 0x000f62000c1e9900 */
[----:B0-----:R-:W-:-:S05]  /*0450*/  IMAD.WIDE R12, R17, 0x4, R12 ;  /* 0x00000004110c7825 */ /* 0x001fca00078e020c */
        /* <DEDUP_REMOVED lines=50> */
.L_x_102:
        /* <DEDUP_REMOVED lines=46> */
.L_x_104:
        /* <DEDUP_REMOVED lines=16> */
[----:B------:R-:W-:Y:S01]  /*0b60*/  IMAD.U32 R12, RZ, RZ, UR8 ;  /* 0x00000008ff0c7e24 */ /* 0x000fe2000f8e00ff */
[----:B------:R-:W-:Y:S01]  /*0b70*/  ULEA.HI.X UR6, UR7, UR21, UR6, 0x2, UP1 ;  /* 0x0000001507067291 */ /* 0x000fe200088f1406 */
[----:B------:R-:W2:Y:S01]  /*0b80*/  LDG.E.CONSTANT R20, desc[UR18][R14.64] ;  /* 0x000000120e147981 */ /* 0x000ea2000c1e9900 */
[----:B------:R-:W-:-:S03]  /*0b90*/  MOV R16, UR20 ;  /* 0x0000001400107c02 */ /* 0x000fc60008000f00 */
[----:B------:R-:W2:Y:S01]  /*0ba0*/  LDG.E.CONSTANT R13, desc[UR18][R12.64] ;  /* 0x000000120c0d7981 */ /* 0x000ea2000c1e9900 */
[----:B------:R-:W-:-:S03]  /*0bb0*/  MOV R17, UR6 ;  /* 0x0000000600117c02 */ /* 0x000fc60008000f00 */
[----:B------:R-:W3:Y:S04]  /*0bc0*/  LDG.E.CONSTANT R22, desc[UR18][R14.64+0x4] ;  /* 0x000004120e167981 */ /* 0x000ee8000c1e9900 */
        /* <DEDUP_REMOVED lines=10> */
.L_x_105:
        /* <DEDUP_REMOVED lines=24> */
[----:B------:R-:W-:Y:S01]  /*0df0*/  MOV R15, UR7 ;  /* 0x00000007000f7c02 */ /* 0x000fe20008000f00 */
[----:B------:R-:W-:Y:S01]  /*0e00*/  IMAD.U32 R17, RZ, RZ, UR7 ;  /* 0x00000007ff117e24 */ /* 0x000fe2000f8e00ff */
[----:B------:R-:W3:Y:S04]  /*0e10*/  @P0 LDG.E.CONSTANT R20, desc[UR18][R12.64+0x8] ;  /* 0x000008120c140981 */ /* 0x000ee8000c1e9900 */
[----:B------:R-:W2:Y:S04]  /*0e20*/  LDG.E.CONSTANT R15, desc[UR18][R14.64+0x4] ;  /* 0x000004120e0f7981 */ /* 0x000ea8000c1e9900 */
[----:B------:R-:W3:Y:S01]  /*0e30*/  @P0 LDG.E.CONSTANT R17, desc[UR18][R16.64+0x8] ;  /* 0x0000081210110981 */ /* 0x000ee2000c1e9900 */
[----:B--2---:R-:W-:-:S04]  /*0e40*/  FFMA R10, R15, R19, R10 ;  /* 0x000000130f0a7223 */ /* 0x004fc8000000000a */
[----:B---3--:R-:W-:-:S07]  /*0e50*/  @P0 FFMA R10, R17, R20, R10 ;  /* 0x00000014110a0223 */ /* 0x008fce000000000a */
.L_x_101:
[----:B------:R-:W0:Y:S01]  /*0e60*/  LDCU UR6, c[0x0][0x398] ;  /* 0x00007300ff0677ac */ /* 0x000e220008000800 */
[----:B------:R-:W-:Y:S01]  /*0e70*/  ISETP.NE.AND P0, PT, R4, RZ, PT ;  /* 0x000000ff0400720c */ /* 0x000fe20003f05270 */
        /* <DEDUP_REMOVED lines=8> */
[----:B------:R-:W-:Y:S04]  /*0f00*/  LDS R12, [R6] ;  /* 0x00000000060c7984 */ /* 0x000fe80000000800 */
[----:B0-----:R-:W0:Y:S02]  /*0f10*/  LDS R13, [R6+0x4] ;  /* 0x00000400060d7984 */ /* 0x001e240000000800 */
        /* <DEDUP_REMOVED lines=13> */
.L_x_108:
        /* <DEDUP_REMOVED lines=11> */
.L_x_107:
[----:B------:R-:W-:Y:S05]  /*10a0*/  BSYNC.RECONVERGENT B0 ;  /* 0x0000000000007941 */ /* 0x000fea0003800200 */
.L_x_106:
[----:B012---:R-:W0:Y:S01]  /*10b0*/  LDC.64 R12, c[0x0][0x390] ;  /* 0x0000e400ff0c7b82 */ /* 0x007e220000000a00 */
[----:B------:R-:W-:-:S07]  /*10c0*/  MOV R14, UR22 ;  /* 0x00000016000e7c02 */ /* 0x000fce0008000f00 */
[----:B------:R-:W-:Y:S01]  /*10d0*/  BAR.SYNC.DEFER_BLOCKING 0x0 ;  /* 0x0000000000007b1d */ /* 0x000fe20000010000 */
[----:B------:R-:W-:Y:S01]  /*10e0*/  MOV R17, UR29 ;  /* 0x0000001d00117c02 */ /* 0x000fe20008000f00 */
[----:B------:R-:W-:-:S04]  /*10f0*/  IMAD R15, R14, UR29, R3 ;  /* 0x0000001d0e0f7c24 */ /* 0x000fc8000f8e0203 */
[----:B0-----:R-:W-:Y:S01]  /*1100*/  IMAD.WIDE R12, R15, 0x4, R12 ;  /* 0x000000040f0c7825 */ /* 0x001fe200078e020c */
[----:B------:R-:W0:Y:S03]  /*1110*/  LDS R18, [R7] ;  /* 0x0000000007127984 */ /* 0x000e260000000800 */
[----:B------:R-:W-:Y:S01]  /*1120*/  IMAD.WIDE R16, R17, 0x4, R12 ;  /* 0x0000000411107825 */ /* 0x000fe200078e020c */
[----:B------:R-:W2:Y:S05]  /*1130*/  LDG.E.CONSTANT R15, desc[UR18][R12.64] ;  /* 0x000000120c0f7981 */ /* 0x000eaa000c1e9900 */
[----:B------:R1:W3:Y:S01]  /*1140*/  LDG.E.CONSTANT R16, desc[UR18][R16.64] ;  /* 0x0000001210107981 */ /* 0x0002e2000c1e9900 */
[----:B------:R-:W-:Y:S01]  /*1150*/  ISETP.LT.AND P1, PT, R3, UR29, !P1 ;  /* 0x0000001d03007c0c */ /* 0x000fe2000cf21270 */
[----:B------:R-:W-:Y:S01]  /*1160*/  HFMA2 R19, -RZ, RZ, 0, 0 ;  /* 0x00000000ff137431 */ /* 0x000fe200000001ff */
[----:B------:R-:W-:Y:S01]  /*1170*/  PLOP3.LUT P0, PT, PT, PT, PT, 0x80, 0x8 ;  /* 0x000000000008781c */ /* 0x000fe20003f0f070 */
[----:B------:R-:W-:Y:S01]  /*1180*/  UIADD3 UR4, UPT, UPT, UR22, 0x1, -UR4 ;  /* 0x0000000116047890 */ /* 0x000fe2000fffe804 */
[----:B------:R-:W-:-:S03]  /*1190*/  LEA R22, R4, R11, 0x2 ;  /* 0x0000000b04167211 */ /* 0x000fc600078e10ff */
[----:B------:R-:W-:Y:S01]  /*11a0*/  UISETP.NE.AND UP0, UPT, UR4, UR25, UPT ;  /* 0x000000190400728c */ /* 0x000fe2000bf05270 */
[----:B-1----:R-:W1:Y:S01]  /*11b0*/  LDS R17, [R9] ;  /* 0x0000000009117984 */ /* 0x002e620000000800 */
[----:B------:R-:W-:Y:S01]  /*11c0*/  BAR.SYNC.DEFER_BLOCKING 0x0 ;  /* 0x0000000000007b1d */ /* 0x000fe20000010000 */
[----:B0-----:R-:W-:-:S04]  /*11d0*/  FSETP.GT.AND P2, PT, R5, R18, PT ;  /* 0x000000120500720b */ /* 0x001fc80003f44000 */
[----:B------:R-:W-:Y:S02]  /*11e0*/  FSEL R14, R5, R18, P2 ;  /* 0x00000012050e7208 */ /* 0x000fe40001000000 */
[----:B------:R-:W-:-:S03]  /*11f0*/  FSEL R13, R18, R5, P2 ;  /* 0x00000005120d7208 */ /* 0x000fc60001000000 */
[C---:B------:R-:W-:Y:S01]  /*1200*/  @P1 FADD R10, -R14.reuse, R10 ;  /* 0x0000000a0e0a1221 */ /* 0x040fe20000000100 */
[----:B------:R-:W-:-:S03]  /*1210*/  @P1 FADD R5, -R14, R5 ;  /* 0x000000050e051221 */ /* 0x000fc60000000100 */
[----:B------:R-:W-:-:S05]  /*1220*/  @P1 FMUL R20, R10, 1.4426950216293334961 ;  /* 0x3fb8aa3b0a141820 */ /* 0x000fca0000400000 */
[----:B------:R-:W-:-:S04]  /*1230*/  @P1 FSETP.GEU.AND P3, PT, R20, -126, PT ;  /* 0xc2fc00001400180b */ /* 0x000fc80003f6e000 */
[----:B------:R-:W-:-:S13]  /*1240*/  @P1 PLOP3.LUT P0, PT, P3, PT, PT, 0x80, 0x8 ;  /* 0x000000000008181c */ /* 0x000fda0001f0f070 */
[----:B------:R-:W-:-:S04]  /*1250*/  @!P0 FMUL R20, R20, 0.5 ;  /* 0x3f00000014148820 */ /* 0x000fc80000400000 */
[----:B------:R0:W4:Y:S02]  /*1260*/  @P1 MUFU.EX2 R10, R20 ;  /* 0x00000014000a1308 */ /* 0x0001240000000800 */
[----:B0-----:R-:W-:Y:S01]  /*1270*/  @P1 FMUL R20, R5, 1.4426950216293334961 ;  /* 0x3fb8aa3b05141820 */ /* 0x001fe20000400000 */
[----:B-1----:R-:W-:Y:S02]  /*1280*/  FSEL R5, R0, R17, P2 ;  /* 0x0000001100057208 */ /* 0x002fe40001000000 */
[----:B------:R-:W-:Y:S02]  /*1290*/  FSEL R0, R17, R0, P2 ;  /* 0x0000000011007208 */ /* 0x000fe40001000000 */
[----:B------:R-:W-:Y:S01]  /*12a0*/  @P1 FSETP.GEU.AND P4, PT, R20, -126, PT ;  /* 0xc2fc00001400180b */ /* 0x000fe20003f8e000 */
[----:B----4-:R-:W-:Y:S01]  /*12b0*/  @!P0 FMUL R10, R10, R10 ;  /* 0x0000000a0a0a8220 */ /* 0x010fe20000400000 */
[----:B------:R-:W-:Y:S02]  /*12c0*/  PLOP3.LUT P0, PT, PT, PT, PT, 0x80, 0x8 ;  /* 0x000000000008781c */ /* 0x000fe40003f0f070 */
[----:B------:R-:W-:-:S02]  /*12d0*/  @P1 PLOP3.LUT P0, PT, P4, PT, PT, 0x80, 0x8 ;  /* 0x000000000008181c */ /* 0x000fc4000270f070 */
[----:B------:R-:W-:Y:S01]  /*12e0*/  @P1 MOV R19, R10 ;  /* 0x0000000a00131202 */ /* 0x000fe20000000f00 */
[----:B------:R-:W-:-:S04]  /*12f0*/  FADD R10, -R14, R13 ;  /* 0x0000000d0e0a7221 */ /* 0x000fc80000000100 */
[----:B------:R0:W-:Y:S01]  /*1300*/  STS [R22], R19 ;  /* 0x0000001316007388 */ /* 0x0001e20000000800 */
[----:B------:R-:W-:Y:S01]  /*1310*/  FMUL R10, R10, 1.4426950216293334961 ;  /* 0x3fb8aa3b0a0a7820 */ /* 0x000fe20000400000 */
[----:B------:R-:W-:Y:S04]  /*1320*/  BAR.SYNC.DEFER_BLOCKING 0x0 ;  /* 0x0000000000007b1d */ /* 0x000fe80000010000 */
[----:B------:R-:W-:Y:S01]  /*1330*/  FSETP.GEU.AND P3, PT, R10, -126, PT ;  /* 0xc2fc00000a00780b */ /* 0x000fe20003f6e000 */
[----:B------:R-:W-:-:S04]  /*1340*/  @!P0 FMUL R20, R20, 0.5 ;  /* 0x3f00000014148820 */ /* 0x000fc80000400000 */
[----:B0-----:R-:W0:Y:S08]  /*1350*/  @P1 MUFU.EX2 R19, R20 ;  /* 0x0000001400131308 */ /* 0x001e300000000800 */
[----:B------:R-:W-:-:S04]  /*1360*/  @!P3 FMUL R10, R10, 0.5 ;  /* 0x3f0000000a0ab820 */ /* 0x000fc80000400000 */
[----:B------:R-:W1:Y:S01]  /*1370*/  MUFU.EX2 R18, R10 ;  /* 0x0000000a00127308 */ /* 0x000e620000000800 */
[----:B------:R-:W2:Y:S01]  /*1380*/  LDS.64 R12, [R11] ;  /* 0x000000000b0c7984 */ /* 0x000ea20000000a00 */
[----:B0-----:R-:W-:Y:S01]  /*1390*/  @!P0 FMUL R19, R19, R19 ;  /* 0x0000001313138220 */ /* 0x001fe20000400000 */
[----:B-1----:R-:W-:-:S04]  /*13a0*/  @!P3 FMUL R18, R18, R18 ;  /* 0x000000121212b220 */ /* 0x002fc80000400000 */
[----:B------:R-:W-:Y:S01]  /*13b0*/  FFMA R0, R0, R18, R5 ;  /* 0x0000001200007223 */ /* 0x000fe20000000005 */
[----:B------:R-:W-:Y:S01]  /*13c0*/  MOV R5, R14 ;  /* 0x0000000e00057202 */ /* 0x000fe20000000f00 */
[----:B--2---:R-:W-:-:S04]  /*13d0*/  FFMA R15, R12, R15, RZ ;  /* 0x0000000f0c0f7223 */ /* 0x004fc800000000ff */
[----:B---3--:R-:W-:-:S04]  /*13e0*/  FFMA R13, R16, R13, R15 ;  /* 0x0000000d100d7223 */ /* 0x008fc8000000000f */
[----:B------:R-:W-:Y:S01]  /*13f0*/  @P1 FFMA R2, R2, R19, R13 ;  /* 0x0000001302021223 */ /* 0x000fe2000000000d */
[----:B------:R-:W-:Y:S06]  /*1400*/  BAR.SYNC.DEFER_BLOCKING 0x0 ;  /* 0x0000000000007b1d */ /* 0x000fec0000010000 */
[----:B------:R-:W-:Y:S05]  /*1410*/  BRA.U UP0, `(.L_x_109) ;  /* 0xffffffed00ac7547 */ /* 0x000fea000b83ffff */
.L_x_100:
        /* <DEDUP_REMOVED lines=20> */
.L_x_110:
        /* <DEDUP_REMOVED lines=10> */
.L_x_124:


//--------------------- .text._Z16_attentionKernelILi1024ELi1EEvPKfS1_S1_iiPf --------------------------
	.section	.text._Z16_attentionKernelILi1024ELi1EEvPKfS1_S1_iiPf,"ax",@progbits
	.align	128
        .global         _Z16_attentionKernelILi1024ELi1EEvPKfS1_S1_iiPf
        .type           _Z16_attentionKernelILi1024ELi1EEvPKfS1_S1_iiPf,@function
        .size           _Z16_attentionKernelILi1024ELi1EEvPKfS1_S1_iiPf,(.L_x_125 - _Z16_attentionKernelILi1024ELi1EEvPKfS1_S1_iiPf)
        .other          _Z16_attentionKernelILi1024ELi1EEvPKfS1_S1_iiPf,@"STO_CUDA_ENTRY STV_DEFAULT"
_Z16_attentionKernelILi1024ELi1EEvPKfS1_S1_iiPf:
.text._Z16_attentionKernelILi1024ELi1EEvPKfS1_S1_iiPf:
        /* <DEDUP_REMOVED lines=9> */
[----:B-1----:R-:W-:Y:S01]  /*0090*/  UISETP.GE.AND UP0, UPT, UR5, 0x1, UPT ;  /* 0x000000010500788c */ /* 0x002fe2000bf06270 */
[----:B0-----:R-:W-:-:S08]  /*00a0*/  IMAD R18, R3, UR4, R2 ;  /* 0x0000000403127c24 */ /* 0x001fd0000f8e0202 */
[----:B--23--:R-:W-:Y:S05]  /*00b0*/  BRA.U !UP0, `(.L_x_111) ;  /* 0x0000000d08ec7547 */ /* 0x00cfea000b800000 */
[----:B------:R-:W0:Y:S01]  /*00c0*/  S2UR UR7, SR_CgaCtaId ;  /* 0x00000000000779c3 */ /* 0x000e220000008800 */
[----:B------:R-:W1:Y:S01]  /*00d0*/  S2R R13, SR_TID.Y ;  /* 0x00000000000d7919 */ /* 0x000e620000002200 */
[----:B------:R-:W-:Y:S01]  /*00e0*/  UMOV UR4, 0x400 ;  /* 0x0000040000047882 */ /* 0x000fe20000000000 */
[----:B------:R-:W-:Y:S01]  /*00f0*/  IMAD.MOV.U32 R12, RZ, RZ, -0x800001 ;  /* 0xff7fffffff0c7424 */ /* 0x000fe200078e00ff */
[----:B------:R-:W-:Y:S01]  /*0100*/  UIADD3 UR5, UPT, UPT, UR4, 0x2000, URZ ;  /* 0x0000200004057890 */ /* 0x000fe2000fffe0ff */
[----:B------:R-:W-:Y:S01]  /*0110*/  MOV R19, RZ ;  /* 0x000000ff00137202 */ /* 0x000fe20000000f00 */
[----:B------:R-:W-:Y:S01]  /*0120*/  UIADD3 UR6, UPT, UPT, UR4, 0x1000, URZ ;  /* 0x0000100004067890 */ /* 0x000fe2000fffe0ff */
[----:B------:R-:W-:Y:S01]  /*0130*/  IMAD.MOV.U32 R20, RZ, RZ, RZ ;  /* 0x000000ffff147224 */ /* 0x000fe200078e00ff */
[----:B------:R-:W2:Y:S01]  /*0140*/  LDC R7, c[0x0][0x39c] ;  /* 0x0000e700ff077b82 */ /* 0x000ea20000000800 */
[----:B0-----:R-:W-:Y:S02]  /*0150*/  ULEA UR4, UR7, UR4, 0x18 ;  /* 0x0000000407047291 */ /* 0x001fe4000f8ec0ff */
[----:B------:R-:W-:-:S02]  /*0160*/  ULEA UR5, UR7, UR5, 0x18 ;  /* 0x0000000507057291 */ /* 0x000fc4000f8ec0ff */
[----:B------:R-:W-:Y:S02]  /*0170*/  ULEA UR6, UR7, UR6, 0x18 ;  /* 0x0000000607067291 */ /* 0x000fe4000f8ec0ff */
[C---:B------:R-:W-:Y:S01]  /*0180*/  LEA R6, R2.reuse, UR4, 0x2 ;  /* 0x0000000402067c11 */ /* 0x040fe2000f8e10ff */
[----:B------:R-:W-:Y:S01]  /*0190*/  UMOV UR4, URZ ;  /* 0x000000ff00047c82 */ /* 0x000fe20008000000 */
[C---:B--2---:R-:W-:Y:S01]  /*01a0*/  LOP3.LUT R9, R7.reuse, 0x7ffffff0, RZ, 0xc0, !PT ;  /* 0x7ffffff007097812 */ /* 0x044fe200078ec0ff */
[C---:B------:R-:W-:Y:S01]  /*01b0*/  IMAD R11, R7.reuse, UR10, RZ ;  /* 0x0000000a070b7c24 */ /* 0x040fe2000f8e02ff */
[C---:B------:R-:W-:Y:S02]  /*01c0*/  LOP3.LUT R10, R7.reuse, 0xf, RZ, 0xc0, !PT ;  /* 0x0000000f070a7812 */ /* 0x040fe400078ec0ff */
[----:B------:R-:W-:Y:S02]  /*01d0*/  LOP3.LUT R8, R7, 0x7, RZ, 0xc0, !PT ;  /* 0x0000000707087812 */ /* 0x000fe400078ec0ff */
[----:B------:R-:W-:-:S02]  /*01e0*/  LEA R4, R2, UR5, 0x2 ;  /* 0x0000000502047c11 */ /* 0x000fc4000f8e10ff */
[----:B------:R-:W-:Y:S02]  /*01f0*/  LOP3.LUT R7, R7, 0x3, RZ, 0xc0, !PT ;  /* 0x0000000307077812 */ /* 0x000fe400078ec0ff */
[----:B------:R-:W-:Y:S02]  /*0200*/  IADD3 R5, PT, PT, -R9, RZ, RZ ;  /* 0x000000ff09057210 */ /* 0x000fe40007ffe1ff */
[----:B-1----:R-:W-:-:S07]  /*0210*/  LEA R2, R2, UR6, 0x2 ;  /* 0x0000000602027c11 */ /* 0x002fce000f8e10ff */
.L_x_117:
[----:B------:R-:W0:Y:S01]  /*0220*/  LDC R3, c[0x0][0x39c] ;  /* 0x0000e700ff037b82 */ /* 0x000e220000000800 */
[----:B------:R-:W-:Y:S02]  /*0230*/  VIADD R0, R13, UR4 ;  /* 0x000000040d007c36 */ /* 0x000fe40008000000 */
[----:B------:R-:W-:Y:S01]  /*0240*/  HFMA2 R23, -RZ, RZ, 0, 0 ;  /* 0x00000000ff177431 */ /* 0x000fe200000001ff */
[----:B0-----:R-:W-:-:S13]  /*0250*/  ISETP.GE.AND P0, PT, R3, 0x1, PT ;  /* 0x000000010300780c */ /* 0x001fda0003f06270 */
[----:B------:R-:W-:Y:S05]  /*0260*/  @!P0 BRA `(.L_x_112) ;  /* 0x0000000800988947 */ /* 0x000fea0003800000 */
[----:B------:R-:W-:Y:S01]  /*0270*/  ISETP.GE.U32.AND P0, PT, R3, 0x10, PT ;  /* 0x000000100300780c */ /* 0x000fe20003f06070 */
[----:B------:R-:W-:Y:S01]  /*0280*/  IMAD R21, R0, R3, RZ ;  /* 0x0000000300157224 */ /* 0x000fe200078e02ff */
[----:B------:R-:W-:-:S11]  /*0290*/  CS2R R22, SRZ ;  /* 0x0000000000167805 */ /* 0x000fd6000001ff00 */
[----:B------:R-:W-:Y:S05]  /*02a0*/  @!P0 BRA `(.L_x_113) ;  /* 0x00000004000c8947 */ /* 0x000fea0003800000 */
[----:B------:R-:W0:Y:S01]  /*02b0*/  LDC.64 R14, c[0x0][0x380] ;  /* 0x0000e000ff0e7b82 */ /* 0x000e220000000a00 */
[----:B------:R-:W-:Y:S01]  /*02c0*/  MOV R23, RZ ;  /* 0x000000ff00177202 */ /* 0x000fe20000000f00 */
[----:B------:R-:W-:Y:S01]  /*02d0*/  IMAD.MOV.U32 R25, RZ, RZ, R21 ;  /* 0x000000ffff197224 */ /* 0x000fe200078e0015 */
[----:B------:R-:W-:Y:S02]  /*02e0*/  MOV R22, R5 ;  /* 0x0000000500167202 */ /* 0x000fe40000000f00 */
[----:B0-----:R-:W-:-:S04]  /*02f0*/  LEA R14, P0, R11, R14, 0x2 ;  /* 0x0000000e0b0e7211 */ /* 0x001fc800078010ff */
[----:B------:R-:W-:Y:S02]  /*0300*/  IADD3 R24, P1, PT, R14, 0x20, RZ ;  /* 0x000000200e187810 */ /* 0x000fe40007f3e0ff */
[----:B------:R-:W-:-:S04]  /*0310*/  LEA.HI.X R15, R11, R15, RZ, 0x2, P0 ;  /* 0x0000000f0b0f7211 */ /* 0x000fc800000f14ff */
[----:B------:R-:W-:-:S07]  /*0320*/  IADD3.X R29, PT, PT, RZ, R15, RZ, P1, !PT ;  /* 0x0000000fff1d7210 */ /* 0x000fce0000ffe4ff */
.L_x_114:
[----:B------:R-:W0:Y:S01]  /*0330*/  LDC.64 R16, c[0x0][0x388] ;  /* 0x0000e200ff107b82 */ /* 0x000e220000000a00 */
[----:B------:R-:W-:Y:S01]  /*0340*/  IMAD.MOV.U32 R14, RZ, RZ, R24 ;  /* 0x000000ffff0e7224 */ /* 0x000fe200078e0018 */
[----:B------:R-:W-:-:S05]  /*0350*/  MOV R15, R29 ;  /* 0x0000001d000f7202 */ /* 0x000fca0000000f00 */
[----:B------:R-:W2:Y:S04]  /*0360*/  LDG.E.CONSTANT R24, desc[UR8][R14.64+-0x20] ;  /* 0xffffe0080e187981 */ /* 0x000ea8000c1e9900 */
[----:B------:R-:W3:Y:S01]  /*0370*/  LDG.E.CONSTANT R27, desc[UR8][R14.64+-0x1c] ;  /* 0xffffe4080e1b7981 */ /* 0x000ee2000c1e9900 */
[----:B0-----:R-:W-:-:S05]  /*0380*/  IMAD.WIDE R16, R25, 0x4, R16 ;  /* 0x0000000419107825 */ /* 0x001fca00078e0210 */
[----:B------:R-:W2:Y:S04]  /*0390*/  LDG.E.CONSTANT R26, desc[UR8][R16.64] ;  /* 0x00000008101a7981 */ /* 0x000ea8000c1e9900 */
[----:B------:R-:W3:Y:S01]  /*03a0*/  LDG.E.CONSTANT R28, desc[UR8][R16.64+0x4] ;  /* 0x00000408101c7981 */ /* 0x000ee2000c1e9900 */
[----:B--2---:R-:W-:-:S03]  /*03b0*/  FFMA R24, R24, R26, R23 ;  /* 0x0000001a18187223 */ /* 0x004fc60000000017 */
[----:B------:R-:W2:Y:S04]  /*03c0*/  LDG.E.CONSTANT R23, desc[UR8][R14.64+-0x18] ;  /* 0xffffe8080e177981 */ /* 0x000ea8000c1e9900 */
[----:B------:R-:W2:Y:S01]  /*03d0*/  LDG.E.CONSTANT R26, desc[UR8][R16.64+0x8] ;  /* 0x00000808101a7981 */ /* 0x000ea2000c1e9900 */
[----:B---3--:R-:W-:-:S03]  /*03e0*/  FFMA R24, R27, R28, R24 ;  /* 0x0000001c1b187223 */ /* 0x008fc60000000018 */
[----:B------:R-:W3:Y:S04]  /*03f0*/  LDG.E.CONSTANT R28, desc[UR8][R14.64+-0x14] ;  /* 0xffffec080e1c7981 */ /* 0x000ee8000c1e9900 */
        /* <DEDUP_REMOVED lines=31> */
[----:B------:R-:W-:Y:S01]  /*05f0*/  IADD3 R22, PT, PT, R22, 0x10, RZ ;  /* 0x0000001016167810 */ /* 0x000fe20007ffe0ff */
[----:B--2---:R-:W-:Y:S02]  /*0600*/  FFMA R23, R24, R26, R23 ;  /* 0x0000001a18177223 */ /* 0x004fe40000000017 */
[----:B------:R-:W2:Y:S04]  /*0610*/  LDG.E.CONSTANT R24, desc[UR8][R14.64+0x18] ;  /* 0x000018080e187981 */ /* 0x000ea8000c1e9900 */
[----:B------:R-:W2:Y:S01]  /*0620*/  LDG.E.CONSTANT R26, desc[UR8][R16.64+0x38] ;  /* 0x00003808101a7981 */ /* 0x000ea2000c1e9900 */
[----:B---3--:R-:W-:-:S03]  /*0630*/  FFMA R23, R28, R27, R23 ;  /* 0x0000001b1c177223 */ /* 0x008fc60000000017 */
[----:B------:R-:W3:Y:S04]  /*0640*/  LDG.E.CONSTANT R27, desc[UR8][R16.64+0x3c] ;  /* 0x00003c08101b7981 */ /* 0x000ee8000c1e9900 */
[----:B------:R-:W3:Y:S01]  /*0650*/  LDG.E.CONSTANT R28, desc[UR8][R14.64+0x1c] ;  /* 0x00001c080e1c7981 */ /* 0x000ee2000c1e9900 */
[----:B------:R-:W-:Y:S02]  /*0660*/  ISETP.NE.AND P0, PT, R22, RZ, PT ;  /* 0x000000ff1600720c */ /* 0x000fe40003f05270 */
[----:B------:R-:W-:Y:S01]  /*0670*/  IADD3 R25, PT, PT, R25, 0x10, RZ ;  /* 0x0000001019197810 */ /* 0x000fe20007ffe0ff */
[----:B--2---:R-:W-:Y:S01]  /*0680*/  FFMA R23, R24, R26, R23 ;  /* 0x0000001a18177223 */ /* 0x004fe20000000017 */
[----:B------:R-:W-:-:S05]  /*0690*/  IADD3 R24, P1, PT, R14, 0x40, RZ ;  /* 0x000000400e187810 */ /* 0x000fca0007f3e0ff */
[----:B------:R-:W-:Y:S02]  /*06a0*/  IMAD.X R29, RZ, RZ, R15, P1 ;  /* 0x000000ffff1d7224 */ /* 0x000fe400008e060f */
[----:B---3--:R-:W-:Y:S02]  /*06b0*/  FFMA R23, R28, R27, R23 ;  /* 0x0000001b1c177223 */ /* 0x008fe40000000017 */
[----:B------:R-:W-:Y:S05]  /*06c0*/  @P0 BRA `(.L_x_114) ;  /* 0xfffffffc00180947 */ /* 0x000fea000383ffff */
[----:B------:R-:W-:-:S07]  /*06d0*/  MOV R22, R9 ;  /* 0x0000000900167202 */ /* 0x000fce0000000f00 */
.L_x_113:
[----:B------:R-:W-:-:S13]  /*06e0*/  ISETP.NE.AND P0, PT, R10, RZ, PT ;  /* 0x000000ff0a00720c */ /* 0x000fda0003f05270 */
[----:B------:R-:W-:Y:S05]  /*06f0*/  @!P0 BRA `(.L_x_112) ;  /* 0x0000000400748947 */ /* 0x000fea0003800000 */
[----:B------:R-:W-:Y:S01]  /*0700*/  VIADD R14, R10, 0xffffffff ;  /* 0xffffffff0a0e7836 */ /* 0x000fe20000000000 */
[----:B------:R-:W-:-:S04]  /*0710*/  ISETP.NE.AND P1, PT, R8, RZ, PT ;  /* 0x000000ff0800720c */ /* 0x000fc80003f25270 */
[----:B------:R-:W-:-:S13]  /*0720*/  ISETP.GE.U32.AND P0, PT, R14, 0x7, PT ;  /* 0x000000070e00780c */ /* 0x000fda0003f06070 */
[----:B------:R-:W-:Y:S05]  /*0730*/  @!P0 BRA `(.L_x_115) ;  /* 0x0000000000908947 */ /* 0x000fea0003800000 */
[----:B------:R-:W0:Y:S01]  /*0740*/  LDC.64 R24, c[0x0][0x380] ;  /* 0x0000e000ff187b82 */ /* 0x000e220000000a00 */
[-C--:B------:R-:W-:Y:S02]  /*0750*/  IADD3 R15, PT, PT, R11, R22.reuse, RZ ;  /* 0x000000160b0f7210 */ /* 0x080fe40007ffe0ff */
[----:B------:R-:W-:-:S05]  /*0760*/  IADD3 R27, PT, PT, R21, R22, RZ ;  /* 0x00000016151b7210 */ /* 0x000fca0007ffe0ff */
[----:B------:R-:W1:Y:S01]  /*0770*/  LDC.64 R16, c[0x0][0x388] ;  /* 0x0000e200ff107b82 */ /* 0x000e620000000a00 */
[----:B0-----:R-:W-:-:S07]  /*0780*/  IMAD.WIDE.U32 R24, R15, 0x4, R24 ;  /* 0x000000040f187825 */ /* 0x001fce00078e0018 */
[----:B------:R-:W0:Y:S01]  /*0790*/  LDC.64 R14, c[0x0][0x380] ;  /* 0x0000e000ff0e7b82 */ /* 0x000e220000000a00 */
[----:B------:R-:W2:Y:S01]  /*07a0*/  LDG.E.CONSTANT R24, desc[UR8][R24.64] ;  /* 0x0000000818187981 */ /* 0x000ea2000c1e9900 */
[----:B-1----:R-:W-:-:S05]  /*07b0*/  IMAD.WIDE R16, R27, 0x4, R16 ;  /* 0x000000041b107825 */ /* 0x002fca00078e0210 */
[----:B------:R-:W2:Y:S04]  /*07c0*/  LDG.E.CONSTANT R26, desc[UR8][R16.64] ;  /* 0x00000008101a7981 */ /* 0x000ea8000c1e9900 */
[----:B------:R-:W3:Y:S04]  /*07d0*/  LDG.E.CONSTANT R28, desc[UR8][R16.64+0x8] ;  /* 0x00000808101c7981 */ /* 0x000ee8000c1e9900 */
[----:B------:R-:W4:Y:S04]  /*07e0*/  LDG.E.CONSTANT R25, desc[UR8][R16.64+0xc] ;  /* 0x00000c0810197981 */ /* 0x000f28000c1e9900 */
[----:B------:R-:W5:Y:S01]  /*07f0*/  LDG.E.CONSTANT R29, desc[UR8][R16.64+0x1c] ;  /* 0x00001c08101d7981 */ /* 0x000f62000c1e9900 */
[----:B--2---:R-:W-:Y:S01]  /*0800*/  FFMA R23, R24, R26, R23 ;  /* 0x0000001a18177223 */ /* 0x004fe20000000017 */
[----:B------:R-:W-:-:S04]  /*0810*/  IADD3 R26, P0, PT, R11, R22, RZ ;  /* 0x000000160b1a7210 */ /* 0x000fc80007f1e0ff */
[----:B0-----:R-:W-:Y:S01]  /*0820*/  LEA R14, P2, R26, R14, 0x2 ;  /* 0x0000000e1a0e7211 */ /* 0x001fe200078410ff */
[----:B------:R-:W-:-:S05]  /*0830*/  IMAD.X R27, RZ, RZ, RZ, P0 ;  /* 0x000000ffff1b7224 */ /* 0x000fca00000e06ff */
[----:B------:R-:W-:Y:S02]  /*0840*/  LEA.HI.X R15, R26, R15, R27, 0x2, P2 ;  /* 0x0000000f1a0f7211 */ /* 0x000fe400010f141b */
[----:B------:R-:W2:Y:S04]  /*0850*/  LDG.E.CONSTANT R27, desc[UR8][R16.64+0x4] ;  /* 0x00000408101b7981 */ /* 0x000ea8000c1e9900 */
[----:B------:R-:W2:Y:S04]  /*0860*/  LDG.E.CONSTANT R26, desc[UR8][R14.64+0x4] ;  /* 0x000004080e1a7981 */ /* 0x000ea8000c1e9900 */
[----:B------:R-:W3:Y:S01]  /*0870*/  LDG.E.CONSTANT R24, desc[UR8][R14.64+0x8] ;  /* 0x000008080e187981 */ /* 0x000ee2000c1e9900 */
[----:B--2---:R-:W-:-:S03]  /*0880*/  FFMA R23, R26, R27, R23 ;  /* 0x0000001b1a177223 */ /* 0x004fc60000000017 */
[----:B------:R-:W2:Y:S01]  /*0890*/  LDG.E.CONSTANT R27, desc[UR8][R16.64+0x10] ;  /* 0x00001008101b7981 */ /* 0x000ea2000c1e9900 */
[----:B---3--:R-:W-:-:S03]  /*08a0*/  FFMA R23, R24, R28, R23 ;  /* 0x0000001c18177223 */ /* 0x008fc60000000017 */
[----:B------:R-:W4:Y:S04]  /*08b0*/  LDG.E.CONSTANT R24, desc[UR8][R14.64+0xc] ;  /* 0x00000c080e187981 */ /* 0x000f28000c1e9900 */
[----:B------:R-:W2:Y:S04]  /*08c0*/  LDG.E.CONSTANT R26, desc[UR8][R14.64+0x10] ;  /* 0x000010080e1a7981 */ /* 0x000ea8000c1e9900 */
[----:B------:R-:W5:Y:S01]  /*08d0*/  LDG.E.CONSTANT R28, desc[UR8][R14.64+0x1c] ;  /* 0x00001c080e1c7981 */ /* 0x000f62000c1e9900 */
[----:B----4-:R-:W-:-:S03]  /*08e0*/  FFMA R23, R24, R25, R23 ;  /* 0x0000001918177223 */ /* 0x010fc60000000017 */
[----:B------:R-:W3:Y:S04]  /*08f0*/  LDG.E.CONSTANT R25, desc[UR8][R14.64+0x14] ;  /* 0x000014080e197981 */ /* 0x000ee8000c1e9900 */
[----:B------:R-:W3:Y:S01]  /*0900*/  LDG.E.CONSTANT R24, desc[UR8][R16.64+0x14] ;  /* 0x0000140810187981 */ /* 0x000ee2000c1e9900 */
[----:B--2---:R-:W-:-:S03]  /*0910*/  FFMA R26, R26, R27, R23 ;  /* 0x0000001b1a1a7223 */ /* 0x004fc60000000017 */
[----:B------:R-:W2:Y:S04]  /*0920*/  LDG.E.CONSTANT R23, desc[UR8][R14.64+0x18] ;  /* 0x000018080e177981 */ /* 0x000ea8000c1e9900 */
[----:B------:R-:W2:Y:S01]  /*0930*/  LDG.E.CONSTANT R27, desc[UR8][R16.64+0x18] ;  /* 0x00001808101b7981 */ /* 0x000ea2000c1e9900 */
[----:B------:R-:W-:Y:S01]  /*0940*/  IADD3 R22, PT, PT, R22, 0x8, RZ ;  /* 0x0000000816167810 */ /* 0x000fe20007ffe0ff */
[----:B---3--:R-:W-:-:S04]  /*0950*/  FFMA R24, R25, R24, R26 ;  /* 0x0000001819187223 */ /* 0x008fc8000000001a */
[----:B--2---:R-:W-:-:S04]  /*0960*/  FFMA R23, R23, R27, R24 ;  /* 0x0000001b17177223 */ /* 0x004fc80000000018 */
[----:B-----5:R-:W-:-:S07]  /*0970*/  FFMA R23, R28, R29, R23 ;  /* 0x0000001d1c177223 */ /* 0x020fce0000000017 */
.L_x_115:
[----:B------:R-:W-:Y:S05]  /*0980*/  @!P1 BRA `(.L_x_112) ;  /* 0x0000000000d09947 */ /* 0x000fea0003800000 */
[----:B------:R-:W-:Y:S02]  /*0990*/  IADD3 R14, PT, PT, R8, -0x1, RZ ;  /* 0xffffffff080e7810 */ /* 0x000fe40007ffe0ff */
[----:B------:R-:W-:Y:S02]  /*09a0*/  ISETP.NE.AND P1, PT, R7, RZ, PT ;  /* 0x000000ff0700720c */ /* 0x000fe40003f25270 */
[----:B------:R-:W-:-:S13]  /*09b0*/  ISETP.GE.U32.AND P0, PT, R14, 0x3, PT ;  /* 0x000000030e00780c */ /* 0x000fda0003f06070 */
[----:B------:R-:W-:Y:S05]  /*09c0*/  @!P0 BRA `(.L_x_116) ;  /* 0x0000000000608947 */ /* 0x000fea0003800000 */
[----:B------:R-:W0:Y:S01]  /*09d0*/  LDC.64 R24, c[0x0][0x380] ;  /* 0x0000e000ff187b82 */ /* 0x000e220000000a00 */
[----:B------:R-:W-:Y:S01]  /*09e0*/  IMAD.IADD R15, R11, 0x1, R22 ;  /* 0x000000010b0f7824 */ /* 0x000fe200078e0216 */
[----:B------:R-:W-:-:S06]  /*09f0*/  IADD3 R27, PT, PT, R21, R22, RZ ;  /* 0x00000016151b7210 */ /* 0x000fcc0007ffe0ff */
[----:B------:R-:W1:Y:S01]  /*0a00*/  LDC.64 R16, c[0x0][0x388] ;  /* 0x0000e200ff107b82 */ /* 0x000e620000000a00 */
[----:B0-----:R-:W-:-:S07]  /*0a10*/  IMAD.WIDE.U32 R24, R15, 0x4, R24 ;  /* 0x000000040f187825 */ /* 0x001fce00078e0018 */
[----:B------:R-:W0:Y:S01]  /*0a20*/  LDC.64 R14, c[0x0][0x380] ;  /* 0x0000e000ff0e7b82 */ /* 0x000e220000000a00 */
[----:B------:R-:W2:Y:S01]  /*0a30*/  LDG.E.CONSTANT R24, desc[UR8][R24.64] ;  /* 0x0000000818187981 */ /* 0x000ea2000c1e9900 */
[----:B-1----:R-:W-:-:S05]  /*0a40*/  IMAD.WIDE R16, R27, 0x4, R16 ;  /* 0x000000041b107825 */ /* 0x002fca00078e0210 */
[----:B------:R-:W2:Y:S04]  /*0a50*/  LDG.E.CONSTANT R26, desc[UR8][R16.64] ;  /* 0x00000008101a7981 */ /* 0x000ea8000c1e9900 */
[----:B------:R-:W3:Y:S04]  /*0a60*/  LDG.E.CONSTANT R25, desc[UR8][R16.64+0x8] ;  /* 0x0000080810197981 */ /* 0x000ee8000c1e9900 */
[----:B------:R-:W4:Y:S01]  /*0a70*/  LDG.E.CONSTANT R29, desc[UR8][R16.64+0xc] ;  /* 0x00000c08101d7981 */ /* 0x000f22000c1e9900 */
[----:B--2---:R-:W-:Y:S01]  /*0a80*/  FFMA R23, R24, R26, R23 ;  /* 0x0000001a18177223 */ /* 0x004fe20000000017 */
[----:B------:R-:W-:-:S02]  /*0a90*/  IADD3 R26, P0, PT, R11, R22, RZ ;  /* 0x000000160b1a7210 */ /* 0x000fc40007f1e0ff */
[----:B------:R-:W2:Y:S02]  /*0aa0*/  LDG.E.CONSTANT R24, desc[UR8][R16.64+0x4] ;  /* 0x0000040810187981 */ /* 0x000ea4000c1e9900 */
[----:B0-----:R-:W-:Y:S02]  /*0ab0*/  LEA R14, P2, R26, R14, 0x2 ;  /* 0x0000000e1a0e7211 */ /* 0x001fe400078410ff */
[----:B------:R-:W-:-:S04]  /*0ac0*/  IADD3.X R27, PT, PT, RZ, RZ, RZ, P0, !PT ;  /* 0x000000ffff1b7210 */ /* 0x000fc800007fe4ff */
[----:B------:R-:W-:-:S05]  /*0ad0*/  LEA.HI.X R15, R26, R15, R27, 0x2, P2 ;  /* 0x0000000f1a0f7211 */ /* 0x000fca00010f141b */
[----:B------:R-:W2:Y:S04]  /*0ae0*/  LDG.E.CONSTANT R28, desc[UR8][R14.64+0x4] ;  /* 0x000004080e1c7981 */ /* 0x000ea8000c1e9900 */
[----:B------:R-:W3:Y:S04]  /*0af0*/  LDG.E.CONSTANT R26, desc[UR8][R14.64+0x8] ;  /* 0x000008080e1a7981 */ /* 0x000ee8000c1e9900 */
[----:B------:R-:W4:Y:S01]  /*0b00*/  LDG.E.CONSTANT R27, desc[UR8][R14.64+0xc] ;  /* 0x00000c080e1b7981 */ /* 0x000f22000c1e9900 */
[----:B------:R-:W-:Y:S02]  /*0b10*/  VIADD R22, R22, 0x4 ;  /* 0x0000000416167836 */ /* 0x000fe40000000000 */
[----:B--2---:R-:W-:-:S04]  /*0b20*/  FFMA R23, R28, R24, R23 ;  /* 0x000000181c177223 */ /* 0x004fc80000000017 */
[----:B---3--:R-:W-:-:S04]  /*0b30*/  FFMA R23, R26, R25, R23 ;  /* 0x000000191a177223 */ /* 0x008fc80000000017 */
[----:B----4-:R-:W-:-:S07]  /*0b40*/  FFMA R23, R27, R29, R23 ;  /* 0x0000001d1b177223 */ /* 0x010fce0000000017 */
.L_x_116:
[----:B------:R-:W-:Y:S05]  /*0b50*/  @!P1 BRA `(.L_x_112) ;  /* 0x00000000005c9947 */ /* 0x000fea0003800000 */
[----:B------:R-:W0:Y:S01]  /*0b60*/  LDC.64 R14, c[0x0][0x380] ;  /* 0x0000e000ff0e7b82 */ /* 0x000e220000000a00 */
[-C--:B------:R-:W-:Y:S02]  /*0b70*/  IADD3 R25, PT, PT, R11, R22.reuse, RZ ;  /* 0x000000160b197210 */ /* 0x080fe40007ffe0ff */
[----:B------:R-:W-:-:S05]  /*0b80*/  IADD3 R21, PT, PT, R21, R22, RZ ;  /* 0x0000001615157210 */ /* 0x000fca0007ffe0ff */
[----:B------:R-:W1:Y:S01]  /*0b90*/  LDC.64 R16, c[0x0][0x388] ;  /* 0x0000e200ff107b82 */ /* 0x000e620000000a00 */
[----:B0-----:R-:W-:-:S06]  /*0ba0*/  IMAD.WIDE.U32 R14, R25, 0x4, R14 ;  /* 0x00000004190e7825 */ /* 0x001fcc00078e000e */
[----:B------:R-:W2:Y:S01]  /*0bb0*/  LDG.E.CONSTANT R14, desc[UR8][R14.64] ;  /* 0x000000080e0e7981 */ /* 0x000ea2000c1e9900 */
[----:B-1----:R-:W-:-:S05]  /*0bc0*/  IMAD.WIDE R16, R21, 0x4, R16 ;  /* 0x0000000415107825 */ /* 0x002fca00078e0210 */
[----:B------:R-:W2:Y:S01]  /*0bd0*/  LDG.E.CONSTANT R21, desc[UR8][R16.64] ;  /* 0x0000000810157981 */ /* 0x000ea2000c1e9900 */
[----:B------:R-:W-:Y:S01]  /*0be0*/  ISETP.NE.AND P0, PT, R7, 0x1, PT ;  /* 0x000000010700780c */ /* 0x000fe20003f05270 */
[----:B--2---:R-:W-:-:S12]  /*0bf0*/  FFMA R23, R14, R21, R23 ;  /* 0x000000150e177223 */ /* 0x004fd80000000017 */
[----:B------:R-:W-:Y:S05]  /*0c00*/  @!P0 BRA `(.L_x_112) ;  /* 0x0000000000308947 */ /* 0x000fea0003800000 */
[----:B------:R-:W0:Y:S01]  /*0c10*/  LDC.64 R14, c[0x0][0x380] ;  /* 0x0000e000ff0e7b82 */ /* 0x000e220000000a00 */
[----:B------:R-:W-:Y:S02]  /*0c20*/  IADD3 R21, P1, PT, R11, R22, RZ ;  /* 0x000000160b157210 */ /* 0x000fe40007f3e0ff */
[----:B------:R-:W-:-:S03]  /*0c30*/  ISETP.NE.AND P0, PT, R7, 0x2, PT ;  /* 0x000000020700780c */ /* 0x000fc60003f05270 */
[----:B------:R-:W-:-:S10]  /*0c40*/  IMAD.X R22, RZ, RZ, RZ, P1 ;  /* 0x000000ffff167224 */ /* 0x000fd400008e06ff */
[----:B------:R-:W2:Y:S01]  /*0c50*/  @P0 LDG.E.CONSTANT R25, desc[UR8][R16.64+0x8] ;  /* 0x0000080810190981 */ /* 0x000ea2000c1e9900 */
[----:B0-----:R-:W-:-:S04]  /*0c60*/  LEA R14, P1, R21, R14, 0x2 ;  /* 0x0000000e150e7211 */ /* 0x001fc800078210ff */
[----:B------:R-:W-:Y:S02]  /*0c70*/  LEA.HI.X R15, R21, R15, R22, 0x2, P1 ;  /* 0x0000000f150f7211 */ /* 0x000fe400008f1416 */
[----:B------:R-:W3:Y:S04]  /*0c80*/  LDG.E.CONSTANT R21, desc[UR8][R16.64+0x4] ;  /* 0x0000040810157981 */ /* 0x000ee8000c1e9900 */
[----:B------:R-:W3:Y:S04]  /*0c90*/  LDG.E.CONSTANT R22, desc[UR8][R14.64+0x4] ;  /* 0x000004080e167981 */ /* 0x000ee8000c1e9900 */
[----:B------:R-:W2:Y:S01]  /*0ca0*/  @P0 LDG.E.CONSTANT R24, desc[UR8][R14.64+0x8] ;  /* 0x000008080e180981 */ /* 0x000ea2000c1e9900 */
[----:B---3--:R-:W-:-:S04]  /*0cb0*/  FFMA R23, R22, R21, R23 ;  /* 0x0000001516177223 */ /* 0x008fc80000000017 */
[----:B--2---:R-:W-:-:S07]  /*0cc0*/  @P0 FFMA R23, R24, R25, R23 ;  /* 0x0000001918170223 */ /* 0x004fce0000000017 */
.L_x_112:
[----:B------:R-:W0:Y:S02]  /*0cd0*/  LDCU UR5, c[0x0][0x398] ;  /* 0x00007300ff0577ac */ /* 0x000e240008000800 */
[----:B0-----:R-:W-:-:S04]  /*0ce0*/  ISETP.GE.AND P0, PT, R0, UR5, PT ;  /* 0x0000000500007c0c */ /* 0x001fc8000bf06270 */
[----:B------:R-:W-:-:S13]  /*0cf0*/  ISETP.LT.AND P1, PT, R18, R3, !P0 ;  /* 0x000000031200720c */ /* 0x000fda0004721270 */
[----:B------:R-:W0:Y:S01]  /*0d00*/  @P1 LDC.64 R14, c[0x0][0x390] ;  /* 0x0000e400ff0e1b82 */ /* 0x000e220000000a00 */
[----:B------:R-:W-:-:S04]  /*0d10*/  @P1 IMAD R3, R3, UR4, R18 ;  /* 0x0000000403031c24 */ /* 0x000fc8000f8e0212 */
[----:B0-----:R-:W-:-:S06]  /*0d20*/  @P1 IMAD.WIDE R14, R3, 0x4, R14 ;  /* 0x00000004030e1825 */ /* 0x001fcc00078e020e */
[----:B------:R0:W2:Y:S01]  /*0d30*/  @P1 LDG.E.CONSTANT R15, desc[UR8][R14.64] ;  /* 0x000000080e0f1981 */ /* 0x0000a2000c1e9900 */
[----:B------:R-:W-:Y:S01]  /*0d40*/  LEA R17, R13, R4, 0x2 ;  /* 0x000000040d117211 */ /* 0x000fe200078e10ff */
[----:B------:R-:W-:Y:S01]  /*0d50*/  UIADD3 UR4, UPT, UPT, UR4, 0x1, URZ ;  /* 0x0000000104047890 */ /* 0x000fe2000fffe0ff */
[----:B------:R-:W-:Y:S02]  /*0d60*/  FSEL R0, R23, -3.40282346638528859812e+38, !P0 ;  /* 0xff7fffff17007808 */ /* 0x000fe40004000000 */
[C---:B------:R-:W-:Y:S01]  /*0d70*/  LEA R21, R13.reuse, R2, 0x2 ;  /* 0x000000020d157211 */ /* 0x040fe200078e10ff */
[----:B------:R-:W-:Y:S01]  /*0d80*/  UISETP.NE.AND UP0, UPT, UR4, UR5, UPT ;  /* 0x000000050400728c */ /* 0x000fe2000bf05270 */
[----:B------:R-:W-:Y:S01]  /*0d90*/  FSEL R16, RZ, 1, P0 ;  /* 0x3f800000ff107808 */ /* 0x000fe20000000000 */
[----:B------:R-:W-:Y:S01]  /*0da0*/  STS [R17], R0 ;  /* 0x0000000011007388 */ /* 0x000fe20000000800 */
[----:B------:R-:W-:Y:S02]  /*0db0*/  PLOP3.LUT P0, PT, PT, PT, PT, 0x80, 0x8 ;  /* 0x000000000008781c */ /* 0x000fe40003f0f070 */
[----:B------:R-:W-:Y:S01]  /*0dc0*/  LEA R22, R13, R6, 0x2 ;  /* 0x000000060d167211 */ /* 0x000fe200078e10ff */
[----:B------:R1:W-:Y:S01]  /*0dd0*/  STS [R21], R16 ;  /* 0x0000001015007388 */ /* 0x0003e20000000800 */
[----:B------:R-:W-:Y:S01]  /*0de0*/  BAR.SYNC.DEFER_BLOCKING 0x0 ;  /* 0x0000000000007b1d */ /* 0x000fe20000010000 */
[----:B-1----:R-:W-:-:S05]  /*0df0*/  IMAD.MOV.U32 R21, RZ, RZ, RZ ;  /* 0x000000ffff157224 */ /* 0x002fca00078e00ff */
[----:B------:R-:W1:Y:S04]  /*0e00*/  LDS R25, [R4] ;  /* 0x0000000004197984 */ /* 0x000e680000000800 */
[----:B------:R-:W3:Y:S01]  /*0e10*/  LDS R17, [R2] ;  /* 0x0000000002117984 */ /* 0x000ee20000000800 */
[----:B------:R-:W-:Y:S01]  /*0e20*/  BAR.SYNC.DEFER_BLOCKING 0x0 ;  /* 0x0000000000007b1d */ /* 0x000fe20000010000 */
[----:B-1----:R-:W-:-:S04]  /*0e30*/  FSETP.GT.AND P2, PT, R12, R25, PT ;  /* 0x000000190c00720b */ /* 0x002fc80003f44000 */
[----:B------:R-:W-:Y:S02]  /*0e40*/  FSEL R3, R12, R25, P2 ;  /* 0x000000190c037208 */ /* 0x000fe40001000000 */
[----:B------:R-:W-:-:S03]  /*0e50*/  FSEL R0, R25, R12, P2 ;  /* 0x0000000c19007208 */ /* 0x000fc60001000000 */
[C---:B------:R-:W-:Y:S01]  /*0e60*/  @P1 FADD R23, -R3.reuse, R23 ;  /* 0x0000001703171221 */ /* 0x040fe20000000100 */
[C---:B------:R-:W-:Y:S01]  /*0e70*/  @P1 FADD R12, -R3.reuse, R12 ;  /* 0x0000000c030c1221 */ /* 0x040fe20000000100 */
[----:B------:R-:W-:Y:S02]  /*0e80*/  FADD R0, -R3, R0 ;  /* 0x0000000003007221 */ /* 0x000fe40000000100 */
[----:B------:R-:W-:-:S05]  /*0e90*/  @P1 FMUL R23, R23, 1.4426950216293334961 ;  /* 0x3fb8aa3b17171820 */ /* 0x000fca0000400000 */
[----:B------:R-:W-:-:S04]  /*0ea0*/  @P1 FSETP.GEU.AND P3, PT, R23, -126, PT ;  /* 0xc2fc00001700180b */ /* 0x000fc80003f6e000 */
[----:B------:R-:W-:-:S13]  /*0eb0*/  @P1 PLOP3.LUT P0, PT, P3, PT, PT, 0x80, 0x8 ;  /* 0x000000000008181c */ /* 0x000fda0001f0f070 */
[----:B------:R-:W-:-:S04]  /*0ec0*/  @!P0 FMUL R23, R23, 0.5 ;  /* 0x3f00000017178820 */ /* 0x000fc80000400000 */
[----:B0-----:R0:W1:Y:S02]  /*0ed0*/  @P1 MUFU.EX2 R14, R23 ;  /* 0x00000017000e1308 */ /* 0x0010640000000800 */
[----:B0-----:R-:W-:Y:S01]  /*0ee0*/  @P1 FMUL R23, R12, 1.4426950216293334961 ;  /* 0x3fb8aa3b0c171820 */ /* 0x001fe20000400000 */
[----:B---3--:R-:W-:Y:S02]  /*0ef0*/  FSEL R12, R20, R17, P2 ;  /* 0x00000011140c7208 */ /* 0x008fe40001000000 */
[----:B------:R-:W-:Y:S02]  /*0f00*/  FSEL R17, R17, R20, P2 ;  /* 0x0000001411117208 */ /* 0x000fe40001000000 */
[----:B------:R-:W-:Y:S01]  /*0f10*/  @P1 FSETP.GEU.AND P4, PT, R23, -126, PT ;  /* 0xc2fc00001700180b */ /* 0x000fe20003f8e000 */
[----:B-1----:R-:W-:Y:S01]  /*0f20*/  @!P0 FMUL R14, R14, R14 ;  /* 0x0000000e0e0e8220 */ /* 0x002fe20000400000 */
[----:B------:R-:W-:Y:S02]  /*0f30*/  PLOP3.LUT P0, PT, PT, PT, PT, 0x80, 0x8 ;  /* 0x000000000008781c */ /* 0x000fe40003f0f070 */
[----:B------:R-:W-:-:S02]  /*0f40*/  @P1 PLOP3.LUT P0, PT, P4, PT, PT, 0x80, 0x8 ;  /* 0x000000000008181c */ /* 0x000fc4000270f070 */
[----:B------:R-:W-:Y:S01]  /*0f50*/  @P1 MOV R21, R14 ;  /* 0x0000000e00151202 */ /* 0x000fe20000000f00 */
[----:B------:R-:W-:-:S04]  /*0f60*/  FMUL R14, R0, 1.4426950216293334961 ;  /* 0x3fb8aa3b000e7820 */ /* 0x000fc80000400000 */
[----:B------:R0:W-:Y:S01]  /*0f70*/  STS [R22], R21 ;  /* 0x0000001516007388 */ /* 0x0001e20000000800 */
[----:B------:R-:W-:Y:S01]  /*0f80*/  BAR.SYNC.DEFER_BLOCKING 0x0 ;  /* 0x0000000000007b1d */ /* 0x000fe20000010000 */
[----:B------:R-:W-:-:S04]  /*0f90*/  FSETP.GEU.AND P3, PT, R14, -126, PT ;  /* 0xc2fc00000e00780b */ /* 0x000fc80003f6e000 */
[----:B------:R-:W-:-:S04]  /*0fa0*/  @!P0 FMUL R23, R23, 0.5 ;  /* 0x3f00000017178820 */ /* 0x000fc80000400000 */
[----:B0-----:R-:W0:Y:S05]  /*0fb0*/  @P1 MUFU.EX2 R21, R23 ;  /* 0x0000001700151308 */ /* 0x001e2a0000000800 */
[----:B------:R-:W-:-:S04]  /*0fc0*/  @!P3 FMUL R14, R14, 0.5 ;  /* 0x3f0000000e0eb820 */ /* 0x000fc80000400000 */
[----:B------:R-:W1:Y:S01]  /*0fd0*/  MUFU.EX2 R16, R14 ;  /* 0x0000000e00107308 */ /* 0x000e620000000800 */
[----:B0-----:R-:W-:Y:S01]  /*0fe0*/  @!P0 FMUL R21, R21, R21 ;  /* 0x0000001515158220 */ /* 0x001fe20000400000 */
[----:B------:R-:W2:Y:S01]  /*0ff0*/  @P1 LDS R0, [R6] ;  /* 0x0000000006001984 */ /* 0x000ea20000000800 */
[----:B-1----:R-:W-:-:S04]  /*1000*/  @!P3 FMUL R16, R16, R16 ;  /* 0x000000101010b220 */ /* 0x002fc80000400000 */
[----:B------:R-:W-:Y:S01]  /*1010*/  FFMA R20, R17, R16, R12 ;  /* 0x0000001011147223 */ /* 0x000fe2000000000c */
[----:B------:R-:W-:Y:S02]  /*1020*/  IMAD.MOV.U32 R12, RZ, RZ, R3 ;  /* 0x000000ffff0c7224 */ /* 0x000fe400078e0003 */
[----:B--2---:R-:W-:-:S04]  /*1030*/  @P1 FFMA R0, R0, R15, RZ ;  /* 0x0000000f00001223 */ /* 0x004fc800000000ff */
[----:B------:R-:W-:Y:S01]  /*1040*/  @P1 FFMA R19, R19, R21, R0 ;  /* 0x0000001513131223 */ /* 0x000fe20000000000 */
[----:B------:R-:W-:Y:S06]  /*1050*/  BAR.SYNC.DEFER_BLOCKING 0x0 ;  /* 0x0000000000007b1d */ /* 0x000fec0000010000 */
[----:B------:R-:W-:Y:S05]  /*1060*/  BRA.U UP0, `(.L_x_117) ;  /* 0xfffffff1006c7547 */ /* 0x000fea000b83ffff */
.L_x_111:
[----:B------:R-:W0:Y:S01]  /*1070*/  S2R R0, SR_TID.Y ;  /* 0x0000000000007919 */ /* 0x000e220000002200 */
[----:B------:R-:W1:Y:S01]  /*1080*/  LDC R7, c[0x0][0x39c] ;  /* 0x0000e700ff077b82 */ /* 0x000e620000000800 */
[----:B0-----:R-:W-:-:S04]  /*1090*/  IADD3 R0, PT, PT, -R0, RZ, RZ ;  /* 0x000000ff00007210 */ /* 0x001fc80007ffe1ff */
        /* <DEDUP_REMOVED lines=15> */
.L_x_118:
        /* <DEDUP_REMOVED lines=15> */
.L_x_125:


//--------------------- .nv.shared._Z16_attentionKernelILi16ELi64EEvPKfS1_S1_iiPf --------------------------
	.section	.nv.shared._Z16_attentionKernelILi16ELi64EEvPKfS1_S1_iiPf,"aw",@nobits
	.sectionflags	@""
	.align	4
.nv.shared._Z16_attentionKernelILi16ELi64EEvPKfS1_S1_iiPf:
	.zero		13312


//--------------------- .nv.shared.reserved.0     --------------------------
	.section	.nv.shared.reserved.0,"aw",@nobits
	.weak		__nv_reservedSMEM_offset_0_alias
	.size		__nv_reservedSMEM_offset_0_alias, 0, 64
	.other		__nv_reservedSMEM_offset_0_alias,@"STO_CUDA_RESERVED_SHARED STV_DEFAULT"
__nv_reservedSMEM_offset_0_alias:
	.zero		0
	.zero		64


//--------------------- .nv.global                --------------------------
	.section	.nv.global,"aw",@nobits
.nv.global:
	.type		_ZN34_INTERNAL_dea9a656_4_k_cu_93dd87b44cuda3std3__48in_placeE,@object
	.size		_ZN34_INTERNAL_dea9a656_4_k_cu_93dd87b44cuda3std3__48in_placeE,(_ZN34_INTERNAL_dea9a656_4_k_cu_93dd87b44cuda3std6ranges3__45__cpo8distanceE - _ZN34_INTERNAL_dea9a656_4_k_cu_93dd87b44cuda3std3__48in_placeE)
_ZN34_INTERNAL_dea9a656_4_k_cu_93dd87b44cuda3std3__48in_placeE:
	.zero		1
	.type		_ZN34_INTERNAL_dea9a656_4_k_cu_93dd87b44cuda3std6ranges3__45__cpo8distanceE,@object
	.size		_ZN34_INTERNAL_dea9a656_4_k_cu_93dd87b44cuda3std6ranges3__45__cpo8distanceE,(_ZN34_INTERNAL_dea9a656_4_k_cu_93dd87b44cuda3std3__45__cpo6cbeginE - _ZN34_INTERNAL_dea9a656_4_k_cu_93dd87b44cuda3std6ranges3__45__cpo8distanceE)
_ZN34_INTERNAL_dea9a656_4_k_cu_93dd87b44cuda3std6ranges3__45__cpo8distanceE:
	.zero		1
	.type		_ZN34_INTERNAL_dea9a656_4_k_cu_93dd87b44cuda3std3__45__cpo6cbeginE,@object
	.size		_ZN34_INTERNAL_dea9a656_4_k_cu_93dd87b44cuda3std3__45__cpo6cbeginE,(_ZN34_INTERNAL_dea9a656_4_k_cu_93dd87b44cuda3std6ranges3__45__cpo7advanceE - _ZN34_INTERNAL_dea9a656_4_k_cu_93dd87b44cuda3std3__45__cpo6cbeginE)
_ZN34_INTERNAL_dea9a656_4_k_cu_93dd87b44cuda3std3__45__cpo6cbeginE:
	.zero		1
	.type		_ZN34_INTERNAL_dea9a656_4_k_cu_93dd87b44cuda3std6ranges3__45__cpo7advanceE,@object
	.size		_ZN34_INTERNAL_dea9a656_4_k_cu_93dd87b44cuda3std6ranges3__45__cpo7advanceE,(_ZN34_INTERNAL_dea9a656_4_k_cu_93dd87b44cuda3std3__45__cpo7crbeginE - _ZN34_INTERNAL_dea9a656_4_k_cu_93dd87b44cuda3std6ranges3__45__cpo7advanceE)
_ZN34_INTERNAL_dea9a656_4_k_cu_93dd87b44cuda3std6ranges3__45__cpo7advanceE:
	.zero		1
	.type		_ZN34_INTERNAL_dea9a656_4_k_cu_93dd87b44cuda3std3__45__cpo7crbeginE,@object
	.size		_ZN34_INTERNAL_dea9a656_4_k_cu_93dd87b44cuda3std3__45__cpo7crbeginE,(_ZN34_INTERNAL_dea9a656_4_k_cu_93dd87b44cuda3std6ranges3__45__cpo4dataE - _ZN34_INTERNAL_dea9a656_4_k_cu_93dd87b44cuda3std3__45__cpo7crbeginE)
_ZN34_INTERNAL_dea9a656_4_k_cu_93dd87b44cuda3std3__45__cpo7crbeginE:
	.zero		1
	.type		_ZN34_INTERNAL_dea9a656_4_k_cu_93dd87b44cuda3std6ranges3__45__cpo4dataE,@object
	.size		_ZN34_INTERNAL_dea9a656_4_k_cu_93dd87b44cuda3std6ranges3__45__cpo4dataE,(_ZN34_INTERNAL_dea9a656_4_k_cu_93dd87b44cuda3std6ranges3__45__cpo5beginE - _ZN34_INTERNAL_dea9a656_4_k_cu_93dd87b44cuda3std6ranges3__45__cpo4dataE)
_ZN34_INTERNAL_dea9a656_4_k_cu_93dd87b44cuda3std6ranges3__45__cpo4dataE:
	.zero		1
	.type		_ZN34_INTERNAL_dea9a656_4_k_cu_93dd87b44cuda3std6ranges3__45__cpo5beginE,@object
	.size		_ZN34_INTERNAL_dea9a656_4_k_cu_93dd87b44cuda3std6ranges3__45__cpo5beginE,(_ZN34_INTERNAL_dea9a656_4_k_cu_93dd87b44cuda3std3__436_GLOBAL__N__dea9a656_4_k_cu_93dd87b46ignoreE - _ZN34_INTERNAL_dea9a656_4_k_cu_93dd87b44cuda3std6ranges3__45__cpo5beginE)
_ZN34_INTERNAL_dea9a656_4_k_cu_93dd87b44cuda3std6ranges3__45__cpo5beginE:
	.zero		1
	.type		_ZN34_INTERNAL_dea9a656_4_k_cu_93dd87b44cuda3std3__436_GLOBAL__N__dea9a656_4_k_cu_93dd87b46ignoreE,@object
	.size		_ZN34_INTERNAL_dea9a656_4_k_cu_93dd87b44cuda3std3__436_GLOBAL__N__dea9a656_4_k_cu_93dd87b46ignoreE,(_ZN34_INTERNAL_dea9a656_4_k_cu_93dd87b44cuda3std6ranges3__45__cpo4sizeE - _ZN34_INTERNAL_dea9a656_4_k_cu_93dd87b44cuda3std3__436_GLOBAL__N__dea9a656_4_k_cu_93dd87b46ignoreE)
_ZN34_INTERNAL_dea9a656_4_k_cu_93dd87b44cuda3std3__436_GLOBAL__N__dea9a656_4_k_cu_93dd87b46ignoreE:
	.zero		1
	.type		_ZN34_INTERNAL_dea9a656_4_k_cu_93dd87b44cuda3std6ranges3__45__cpo4sizeE,@object
	.size		_ZN34_INTERNAL_dea9a656_4_k_cu_93dd87b44cuda3std6ranges3__45__cpo4sizeE,(_ZN34_INTERNAL_dea9a656_4_k_cu_93dd87b44cuda3std3__45__cpo5beginE - _ZN34_INTERNAL_dea9a656_4_k_cu_93dd87b44cuda3std6ranges3__45__cpo4sizeE)
_ZN34_INTERNAL_dea9a656_4_k_cu_93dd87b44cuda3std6ranges3__45__cpo4sizeE:
	.zero		1
	.type		_ZN34_INTERNAL_dea9a656_4_k_cu_93dd87b44cuda3std3__45__cpo5beginE,@object
	.size		_ZN34_INTERNAL_dea9a656_4_k_cu_93dd87b44cuda3std3__45__cpo5beginE,(_ZN34_INTERNAL_dea9a656_4_k_cu_93dd87b44cuda3std6ranges3__45__cpo6cbeginE - _ZN34_INTERNAL_dea9a656_4_k_cu_93dd87b44cuda3std3__45__cpo5beginE)
_ZN34_INTERNAL_dea9a656_4_k_cu_93dd87b44cuda3std3__45__cpo5beginE:
	.zero		1
	.type		_ZN34_INTERNAL_dea9a656_4_k_cu_93dd87b44cuda3std6ranges3__45__cpo6cbeginE,@object
	.size		_ZN34_INTERNAL_dea9a656_4_k_cu_93dd87b44cuda3std6ranges3__45__cpo6cbeginE,(_ZN34_INTERNAL_dea9a656_4_k_cu_93dd87b44cuda3std3__45__cpo6rbeginE - _ZN34_INTERNAL_dea9a656_4_k_cu_93dd87b44cuda3std6ranges3__45__cpo6cbeginE)
_ZN34_INTERNAL_dea9a656_4_k_cu_93dd87b44cuda3std6ranges3__45__cpo6cbeginE:
	.zero		1
	.type		_ZN34_INTERNAL_dea9a656_4_k_cu_93dd87b44cuda3std3__45__cpo6rbeginE,@object
	.size		_ZN34_INTERNAL_dea9a656_4_k_cu_93dd87b44cuda3std3__45__cpo6rbeginE,(_ZN34_INTERNAL_dea9a656_4_k_cu_93dd87b44cuda3std6ranges3__45__cpo4nextE - _ZN34_INTERNAL_dea9a656_4_k_cu_93dd87b44cuda3std3__45__cpo6rbeginE)
_ZN34_INTERNAL_dea9a656_4_k_cu_93dd87b44cuda3std3__45__cpo6rbeginE:
	.zero		1
	.type		_ZN34_INTERNAL_dea9a656_4_k_cu_93dd87b44cuda3std6ranges3__45__cpo4nextE,@object
	.size		_ZN34_INTERNAL_dea9a656_4_k_cu_93dd87b44cuda3std6ranges3__45__cpo4nextE,(_ZN34_INTERNAL_dea9a656_4_k_cu_93dd87b44cuda3std6ranges3__45__cpo4swapE - _ZN34_INTERNAL_dea9a656_4_k_cu_93dd87b44cuda3std6ranges3__45__cpo4nextE)
_ZN34_INTERNAL_dea9a656_4_k_cu_93dd87b44cuda3std6ranges3__45__cpo4nextE:
	.zero		1
	.type		_ZN34_INTERNAL_dea9a656_4_k_cu_93dd87b44cuda3std6ranges3__45__cpo4swapE,@object
	.size		_ZN34_INTERNAL_dea9a656_4_k_cu_93dd87b44cuda3std6ranges3__45__cpo4swapE,(_ZN34_INTERNAL_dea9a656_4_k_cu_93dd87b44cuda3std3__420unreachable_sentinelE - _ZN34_INTERNAL_dea9a656_4_k_cu_93dd87b44cuda3std6ranges3__45__cpo4swapE)
_ZN34_INTERNAL_dea9a656_4_k_cu_93dd87b44cuda3std6ranges3__45__cpo4swapE:
	.zero		1
	.type		_ZN34_INTERNAL_dea9a656_4_k_cu_93dd87b44cuda3std3__420unreachable_sentinelE,@object
	.size		_ZN34_INTERNAL_dea9a656_4_k_cu_93dd87b44cuda3std3__420unreachable_sentinelE,(_ZN34_INTERNAL_dea9a656_4_k_cu_93dd87b46thrust24THRUST_300001_SM_1000_NS6system6detail10sequential3seqE - _ZN34_INTERNAL_dea9a656_4_k_cu_93dd87b44cuda3std3__420unreachable_sentinelE)
_ZN34_INTERNAL_dea9a656_4_k_cu_93dd87b44cuda3std3__420unreachable_sentinelE:
	.zero		1
	.type		_ZN34_INTERNAL_dea9a656_4_k_cu_93dd87b46thrust24THRUST_300001_SM_1000_NS6system6detail10sequential3seqE,@object
	.size		_ZN34_INTERNAL_dea9a656_4_k_cu_93dd87b46thrust24THRUST_300001_SM_1000_NS6system6detail10sequential3seqE,(_ZN34_INTERNAL_dea9a656_4_k_cu_93dd87b44cuda3std3__45__cpo4cendE - _ZN34_INTERNAL_dea9a656_4_k_cu_93dd87b46thrust24THRUST_300001_SM_1000_NS6system6detail10sequential3seqE)
_ZN34_INTERNAL_dea9a656_4_k_cu_93dd87b46thrust24THRUST_300001_SM_1000_NS6system6detail10sequential3seqE:
	.zero		1
	.type		_ZN34_INTERNAL_dea9a656_4_k_cu_93dd87b44cuda3std3__45__cpo4cendE,@object
	.size		_ZN34_INTERNAL_dea9a656_4_k_cu_93dd87b44cuda3std3__45__cpo4cendE,(_ZN34_INTERNAL_dea9a656_4_k_cu_93dd87b44cuda3std6ranges3__45__cpo9iter_swapE - _ZN34_INTERNAL_dea9a656_4_k_cu_93dd87b44cuda3std3__45__cpo4cendE)
_ZN34_INTERNAL_dea9a656_4_k_cu_93dd87b44cuda3std3__45__cpo4cendE:
	.zero		1
	.type		_ZN34_INTERNAL_dea9a656_4_k_cu_93dd87b44cuda3std6ranges3__45__cpo9iter_swapE,@object
	.size		_ZN34_INTERNAL_dea9a656_4_k_cu_93dd87b44cuda3std6ranges3__45__cpo9iter_swapE,(_ZN34_INTERNAL_dea9a656_4_k_cu_93dd87b44cuda3std3__45__cpo5crendE - _ZN34_INTERNAL_dea9a656_4_k_cu_93dd87b44cuda3std6ranges3__45__cpo9iter_swapE)
_ZN34_INTERNAL_dea9a656_4_k_cu_93dd87b44cuda3std6ranges3__45__cpo9iter_swapE:
	.zero		1
	.type		_ZN34_INTERNAL_dea9a656_4_k_cu_93dd87b44cuda3std3__45__cpo5crendE,@object
	.size		_ZN34_INTERNAL_dea9a656_4_k_cu_93dd87b44cuda3std3__45__cpo5crendE,(_ZN34_INTERNAL_dea9a656_4_k_cu_93dd87b44cuda3std6ranges3__45__cpo5cdataE - _ZN34_INTERNAL_dea9a656_4_k_cu_93dd87b44cuda3std3__45__cpo5crendE)
_ZN34_INTERNAL_dea9a656_4_k_cu_93dd87b44cuda3std3__45__cpo5crendE:
	.zero		1
	.type		_ZN34_INTERNAL_dea9a656_4_k_cu_93dd87b44cuda3std6ranges3__45__cpo5cdataE,@object
	.size		_ZN34_INTERNAL_dea9a656_4_k_cu_93dd87b44cuda3std6ranges3__45__cpo5cdataE,(_ZN34_INTERNAL_dea9a656_4_k_cu_93dd87b44cuda3std6ranges3__45__cpo3endE - _ZN34_INTERNAL_dea9a656_4_k_cu_93dd87b44cuda3std6ranges3__45__cpo5cdataE)
_ZN34_INTERNAL_dea9a656_4_k_cu_93dd87b44cuda3std6ranges3__45__cpo5cdataE:
	.zero		1
	.type		_ZN34_INTERNAL_dea9a656_4_k_cu_93dd87b44cuda3std6ranges3__45__cpo3endE,@object
	.size		_ZN34_INTERNAL_dea9a656_4_k_cu_93dd87b44cuda3std6ranges3__45__cpo3endE,(_ZN34_INTERNAL_dea9a656_4_k_cu_93dd87b44cuda3std3__419piecewise_constructE - _ZN34_INTERNAL_dea9a656_4_k_cu_93dd87b44cuda3std6ranges3__45__cpo3endE)
_ZN34_INTERNAL_dea9a656_4_k_cu_93dd87b44cuda3std6ranges3__45__cpo3endE:
	.zero		1
	.type		_ZN34_INTERNAL_dea9a656_4_k_cu_93dd87b44cuda3std3__419piecewise_constructE,@object
	.size		_ZN34_INTERNAL_dea9a656_4_k_cu_93dd87b44cuda3std3__419piecewise_constructE,(_ZN34_INTERNAL_dea9a656_4_k_cu_93dd87b44cuda3std6ranges3__45__cpo5ssizeE - _ZN34_INTERNAL_dea9a656_4_k_cu_93dd87b44cuda3std3__419piecewise_constructE)
_ZN34_INTERNAL_dea9a656_4_k_cu_93dd87b44cuda3std3__419piecewise_constructE:
	.zero		1
	.type		_ZN34_INTERNAL_dea9a656_4_k_cu_93dd87b44cuda3std6ranges3__45__cpo5ssizeE,@object
	.size		_ZN34_INTERNAL_dea9a656_4_k_cu_93dd87b44cuda3std6ranges3__45__cpo5ssizeE,(_ZN34_INTERNAL_dea9a656_4_k_cu_93dd87b44cuda3std3__45__cpo3endE - _ZN34_INTERNAL_dea9a656_4_k_cu_93dd87b44cuda3std6ranges3__45__cpo5ssizeE)
_ZN34_INTERNAL_dea9a656_4_k_cu_93dd87b44cuda3std6ranges3__45__cpo5ssizeE:
	.zero		1
	.type		_ZN34_INTERNAL_dea9a656_4_k_cu_93dd87b44cuda3std3__45__cpo3endE,@object
	.size		_ZN34_INTERNAL_dea9a656_4_k_cu_93dd87b44cuda3std3__45__cpo3endE,(_ZN34_INTERNAL_dea9a656_4_k_cu_93dd87b44cuda3std6ranges3__45__cpo4cendE - _ZN34_INTERNAL_dea9a656_4_k_cu_93dd87b44cuda3std3__45__cpo3endE)
_ZN34_INTERNAL_dea9a656_4_k_cu_93dd87b44cuda3std3__45__cpo3endE:
	.zero		1
	.type		_ZN34_INTERNAL_dea9a656_4_k_cu_93dd87b44cuda3std6ranges3__45__cpo4cendE,@object
	.size		_ZN34_INTERNAL_dea9a656_4_k_cu_93dd87b44cuda3std6ranges3__45__cpo4cendE,(_ZN34_INTERNAL_dea9a656_4_k_cu_93dd87b44cuda3std3__45__cpo4rendE - _ZN34_INTERNAL_dea9a656_4_k_cu_93dd87b44cuda3std6ranges3__45__cpo4cendE)
_ZN34_INTERNAL_dea9a656_4_k_cu_93dd87b44cuda3std6ranges3__45__cpo4cendE:
	.zero		1
	.type		_ZN34_INTERNAL_dea9a656_4_k_cu_93dd87b44cuda3std3__45__cpo4rendE,@object
	.size		_ZN34_INTERNAL_dea9a656_4_k_cu_93dd87b44cuda3std3__45__cpo4rendE,(_ZN34_INTERNAL_dea9a656_4_k_cu_93dd87b44cuda3std6ranges3__45__cpo4prevE - _ZN34_INTERNAL_dea9a656_4_k_cu_93dd87b44cuda3std3__45__cpo4rendE)
_ZN34_INTERNAL_dea9a656_4_k_cu_93dd87b44cuda3std3__45__cpo4rendE:
	.zero		1
	.type		_ZN34_INTERNAL_dea9a656_4_k_cu_93dd87b44cuda3std6ranges3__45__cpo4prevE,@object
	.size		_ZN34_INTERNAL_dea9a656_4_k_cu_93dd87b44cuda3std6ranges3__45__cpo4prevE,(_ZN34_INTERNAL_dea9a656_4_k_cu_93dd87b44cuda3std6ranges3__45__cpo9iter_moveE - _ZN34_INTERNAL_dea9a656_4_k_cu_93dd87b44cuda3std6ranges3__45__cpo4prevE)
_ZN34_INTERNAL_dea9a656_4_k_cu_93dd87b44cuda3std6ranges3__45__cpo4prevE:
	.zero		1
	.type		_ZN34_INTERNAL_dea9a656_4_k_cu_93dd87b44cuda3std6ranges3__45__cpo9iter_moveE,@object
	.size		_ZN34_INTERNAL_dea9a656_4_k_cu_93dd87b44cuda3std6ranges3__45__cpo9iter_moveE,(.L_13 - _ZN34_INTERNAL_dea9a656_4_k_cu_93dd87b44cuda3std6ranges3__45__cpo9iter_moveE)
_ZN34_INTERNAL_dea9a656_4_k_cu_93dd87b44cuda3std6ranges3__45__cpo9iter_moveE:
	.zero		1
.L_13:


//--------------------- .nv.shared._Z16_attentionKernelILi32ELi32EEvPKfS1_S1_iiPf --------------------------
	.section	.nv.shared._Z16_attentionKernelILi32ELi32EEvPKfS1_S1_iiPf,"aw",@nobits
	.sectionflags	@""
	.align	4
.nv.shared._Z16_attentionKernelILi32ELi32EEvPKfS1_S1_iiPf:
	.zero		13312


//--------------------- .nv.shared._Z16_attentionKernelILi64ELi16EEvPKfS1_S1_iiPf --------------------------
	.section	.nv.shared._Z16_attentionKernelILi64ELi16EEvPKfS1_S1_iiPf,"aw",@nobits
	.sectionflags	@""
	.align	4
.nv.shared._Z16_attentionKernelILi64ELi16EEvPKfS1_S1_iiPf:
	.zero		13312


//--------------------- .nv.shared._Z16_attentionKernelILi128ELi8EEvPKfS1_S1_iiPf --------------------------
	.section	.nv.shared._Z16_attentionKernelILi128ELi8EEvPKfS1_S1_iiPf,"aw",@nobits
	.sectionflags	@""
	.align	4
.nv.shared._Z16_attentionKernelILi128ELi8EEvPKfS1_S1_iiPf:
	.zero		13312


//--------------------- .nv.shared._Z16_attentionKernelILi256ELi4EEvPKfS1_S1_iiPf --------------------------
	.section	.nv.shared._Z16_attentionKernelILi256ELi4EEvPKfS1_S1_iiPf,"aw",@nobits
	.sectionflags	@""
	.align	4
.nv.shared._Z16_attentionKernelILi256ELi4EEvPKfS1_S1_iiPf:
	.zero		13312


//--------------------- .nv.shared._Z16_attentionKernelILi512ELi2EEvPKfS1_S1_iiPf --------------------------
	.section	.nv.shared._Z16_attentionKernelILi512ELi2EEvPKfS1_S1_iiPf,"aw",@nobits
	.sectionflags	@""
	.align	4
.nv.shared._Z16_attentionKernelILi512ELi2EEvPKfS1_S1_iiPf:
	.zero		13312


//--------------------- .nv.shared._Z16_attentionKernelILi1024ELi1EEvPKfS1_S1_iiPf --------------------------
	.section	.nv.shared._Z16_attentionKernelILi1024ELi1EEvPKfS1_S1_iiPf,"aw",@nobits
	.sectionflags	@""
	.align	4
.nv.shared._Z16_attentionKernelILi1024ELi1EEvPKfS1_S1_iiPf:
	.zero		13312


//--------------------- .nv.constant0._Z16_attentionKernelILi16ELi64EEvPKfS1_S1_iiPf --------------------------
	.section	.nv.constant0._Z16_attentionKernelILi16ELi64EEvPKfS1_S1_iiPf,"a",@progbits
	.sectionflags	@""
	.align	4
.nv.constant0._Z16_attentionKernelILi16ELi64EEvPKfS1_S1_iiPf:
	.zero		936


//--------------------- .nv.constant0._Z16_attentionKernelILi32ELi32EEvPKfS1_S1_iiPf --------------------------
	.section	.nv.constant0._Z16_attentionKernelILi32ELi32EEvPKfS1_S1_iiPf,"a",@progbits
	.sectionflags	@""
	.align	4
.nv.constant0._Z16_attentionKernelILi32ELi32EEvPKfS1_S1_iiPf:
	.zero		936


//--------------------- .nv.constant0._Z16_attentionKernelILi64ELi16EEvPKfS1_S1_iiPf --------------------------
	.section	.nv.constant0._Z16_attentionKernelILi64ELi16EEvPKfS1_S1_iiPf,"a",@progbits
	.sectionflags	@""
	.align	4
.nv.constant0._Z16_attentionKernelILi64ELi16EEvPKfS1_S1_iiPf:
	.zero		936


//--------------------- .nv.constant0._Z16_attentionKernelILi128ELi8EEvPKfS1_S1_iiPf --------------------------
	.section	.nv.constant0._Z16_attentionKernelILi128ELi8EEvPKfS1_S1_iiPf,"a",@progbits
	.sectionflags	@""
	.align	4
.nv.constant0._Z16_attentionKernelILi128ELi8EEvPKfS1_S1_iiPf:
	.zero		936


//--------------------- .nv.constant0._Z16_attentionKernelILi256ELi4EEvPKfS1_S1_iiPf --------------------------
	.section	.nv.constant0._Z16_attentionKernelILi256ELi4EEvPKfS1_S1_iiPf,"a",@progbits
	.sectionflags	@""
	.align	4
.nv.constant0._Z16_attentionKernelILi256ELi4EEvPKfS1_S1_iiPf:
	.zero		936


//--------------------- .nv.constant0._Z16_attentionKernelILi512ELi2EEvPKfS1_S1_iiPf --------------------------
	.section	.nv.constant0._Z16_attentionKernelILi512ELi2EEvPKfS1_S1_iiPf,"a",@progbits
	.sectionflags	@""
	.align	4
.nv.constant0._Z16_attentionKernelILi512ELi2EEvPKfS1_S1_iiPf:
	.zero		936


//--------------------- .nv.constant0._Z16_attentionKernelILi1024ELi1EEvPKfS1_S1_iiPf --------------------------
	.section	.nv.constant0._Z16_attentionKernelILi1024ELi1EEvPKfS1_S1_iiPf,"a",@progbits
	.sectionflags	@""
	.align	4
.nv.constant0._Z16_attentionKernelILi1024ELi1EEvPKfS1_S1_iiPf:
	.zero		936


//--------------------- SYMBOLS --------------------------

	.type		.nv.reservedSmem.offset0,@object
	.size		.nv.reservedSmem.offset0,0x4
	.type		.nv.reservedSmem.cap,@object
	.size		.nv.reservedSmem.cap,0x4
